//
// Generated by NVIDIA NVVM Compiler
//
// Compiler Build ID: CL-36424714
// Cuda compilation tools, release 13.0, V13.0.88
// Based on NVVM 20.0.0
//

.version 9.0
.target sm_100
.address_size 64

	// .globl	_Z12kbev_pool_v2iiPKfS0_PKiS2_S2_S2_S2_Pf

.visible .entry _Z12kbev_pool_v2iiPKfS0_PKiS2_S2_S2_S2_Pf(
	.param .u32 _Z12kbev_pool_v2iiPKfS0_PKiS2_S2_S2_S2_Pf_param_0,
	.param .u32 _Z12kbev_pool_v2iiPKfS0_PKiS2_S2_S2_S2_Pf_param_1,
	.param .u64 .ptr .align 1 _Z12kbev_pool_v2iiPKfS0_PKiS2_S2_S2_S2_Pf_param_2,
	.param .u64 .ptr .align 1 _Z12kbev_pool_v2iiPKfS0_PKiS2_S2_S2_S2_Pf_param_3,
	.param .u64 .ptr .align 1 _Z12kbev_pool_v2iiPKfS0_PKiS2_S2_S2_S2_Pf_param_4,
	.param .u64 .ptr .align 1 _Z12kbev_pool_v2iiPKfS0_PKiS2_S2_S2_S2_Pf_param_5,
	.param .u64 .ptr .align 1 _Z12kbev_pool_v2iiPKfS0_PKiS2_S2_S2_S2_Pf_param_6,
	.param .u64 .ptr .align 1 _Z12kbev_pool_v2iiPKfS0_PKiS2_S2_S2_S2_Pf_param_7,
	.param .u64 .ptr .align 1 _Z12kbev_pool_v2iiPKfS0_PKiS2_S2_S2_S2_Pf_param_8,
	.param .u64 .ptr .align 1 _Z12kbev_pool_v2iiPKfS0_PKiS2_S2_S2_S2_Pf_param_9
)
{
	.reg .pred 	%p<11>;
	.reg .b32 	%r<83>;
	.reg .b32 	%f<68>;
	.reg .b64 	%rd<130>;

	ld.param.u32 	%r18, [_Z12kbev_pool_v2iiPKfS0_PKiS2_S2_S2_S2_Pf_param_0];
	ld.param.u32 	%r19, [_Z12kbev_pool_v2iiPKfS0_PKiS2_S2_S2_S2_Pf_param_1];
	ld.param.u64 	%rd10, [_Z12kbev_pool_v2iiPKfS0_PKiS2_S2_S2_S2_Pf_param_2];
	ld.param.u64 	%rd11, [_Z12kbev_pool_v2iiPKfS0_PKiS2_S2_S2_S2_Pf_param_3];
	ld.param.u64 	%rd12, [_Z12kbev_pool_v2iiPKfS0_PKiS2_S2_S2_S2_Pf_param_4];
	ld.param.u64 	%rd13, [_Z12kbev_pool_v2iiPKfS0_PKiS2_S2_S2_S2_Pf_param_5];
	ld.param.u64 	%rd6, [_Z12kbev_pool_v2iiPKfS0_PKiS2_S2_S2_S2_Pf_param_6];
	ld.param.u64 	%rd7, [_Z12kbev_pool_v2iiPKfS0_PKiS2_S2_S2_S2_Pf_param_7];
	ld.param.u64 	%rd8, [_Z12kbev_pool_v2iiPKfS0_PKiS2_S2_S2_S2_Pf_param_8];
	ld.param.u64 	%rd9, [_Z12kbev_pool_v2iiPKfS0_PKiS2_S2_S2_S2_Pf_param_9];
	cvta.to.global.u64 	%rd1, %rd10;
	cvta.to.global.u64 	%rd2, %rd11;
	cvta.to.global.u64 	%rd3, %rd13;
	cvta.to.global.u64 	%rd4, %rd12;
	mov.u32 	%r20, %ctaid.x;
	mov.u32 	%r21, %ntid.x;
	mov.u32 	%r22, %tid.x;
	mad.lo.s32 	%r23, %r20, %r21, %r22;
	div.s32 	%r1, %r23, %r18;
	mul.lo.s32 	%r24, %r1, %r18;
	sub.s32 	%r2, %r23, %r24;
	setp.ge.s32 	%p1, %r1, %r19;
	@%p1 bra 	$L__BB0_14;
	cvta.to.global.u64 	%rd14, %rd7;
	cvta.to.global.u64 	%rd15, %rd8;
	mul.wide.s32 	%rd16, %r1, 4;
	add.s64 	%rd17, %rd14, %rd16;
	ld.global.nc.u32 	%r3, [%rd17];
	add.s64 	%rd18, %rd15, %rd16;
	ld.global.nc.u32 	%r4, [%rd18];
	setp.lt.s32 	%p2, %r4, 1;
	mov.f32 	%f67, 0f00000000;
	@%p2 bra 	$L__BB0_13;
	cvt.s64.s32 	%rd5, %r2;
	and.b32  	%r5, %r4, 7;
	setp.lt.u32 	%p3, %r4, 8;
	mov.f32 	%f67, 0f00000000;
	mov.b32 	%r81, 0;
	@%p3 bra 	$L__BB0_5;
	and.b32  	%r81, %r4, 2147483640;
	neg.s32 	%r79, %r81;
	mov.f32 	%f67, 0f00000000;
	mov.u32 	%r78, %r3;
$L__BB0_4:
	.pragma "nounroll";
	mul.wide.s32 	%rd19, %r78, 4;
	add.s64 	%rd20, %rd4, %rd19;
	add.s64 	%rd21, %rd3, %rd19;
	ld.global.nc.u32 	%r27, [%rd20];
	mul.wide.s32 	%rd22, %r27, 4;
	add.s64 	%rd23, %rd1, %rd22;
	ld.global.nc.u32 	%r28, [%rd21];
	mul.lo.s32 	%r29, %r28, %r18;
	cvt.s64.s32 	%rd24, %r29;
	add.s64 	%rd25, %rd24, %rd5;
	shl.b64 	%rd26, %rd25, 2;
	add.s64 	%rd27, %rd2, %rd26;
	ld.global.nc.f32 	%f17, [%rd27];
	ld.global.nc.f32 	%f18, [%rd23];
	fma.rn.f32 	%f19, %f17, %f18, %f67;
	ld.global.nc.u32 	%r30, [%rd20+4];
	mul.wide.s32 	%rd28, %r30, 4;
	add.s64 	%rd29, %rd1, %rd28;
	ld.global.nc.u32 	%r31, [%rd21+4];
	mul.lo.s32 	%r32, %r31, %r18;
	cvt.s64.s32 	%rd30, %r32;
	add.s64 	%rd31, %rd30, %rd5;
	shl.b64 	%rd32, %rd31, 2;
	add.s64 	%rd33, %rd2, %rd32;
	ld.global.nc.f32 	%f20, [%rd33];
	ld.global.nc.f32 	%f21, [%rd29];
	fma.rn.f32 	%f22, %f20, %f21, %f19;
	ld.global.nc.u32 	%r33, [%rd20+8];
	mul.wide.s32 	%rd34, %r33, 4;
	add.s64 	%rd35, %rd1, %rd34;
	ld.global.nc.u32 	%r34, [%rd21+8];
	mul.lo.s32 	%r35, %r34, %r18;
	cvt.s64.s32 	%rd36, %r35;
	add.s64 	%rd37, %rd36, %rd5;
	shl.b64 	%rd38, %rd37, 2;
	add.s64 	%rd39, %rd2, %rd38;
	ld.global.nc.f32 	%f23, [%rd39];
	ld.global.nc.f32 	%f24, [%rd35];
	fma.rn.f32 	%f25, %f23, %f24, %f22;
	ld.global.nc.u32 	%r36, [%rd20+12];
	mul.wide.s32 	%rd40, %r36, 4;
	add.s64 	%rd41, %rd1, %rd40;
	ld.global.nc.u32 	%r37, [%rd21+12];
	mul.lo.s32 	%r38, %r37, %r18;
	cvt.s64.s32 	%rd42, %r38;
	add.s64 	%rd43, %rd42, %rd5;
	shl.b64 	%rd44, %rd43, 2;
	add.s64 	%rd45, %rd2, %rd44;
	ld.global.nc.f32 	%f26, [%rd45];
	ld.global.nc.f32 	%f27, [%rd41];
	fma.rn.f32 	%f28, %f26, %f27, %f25;
	ld.global.nc.u32 	%r39, [%rd20+16];
	mul.wide.s32 	%rd46, %r39, 4;
	add.s64 	%rd47, %rd1, %rd46;
	ld.global.nc.u32 	%r40, [%rd21+16];
	mul.lo.s32 	%r41, %r40, %r18;
	cvt.s64.s32 	%rd48, %r41;
	add.s64 	%rd49, %rd48, %rd5;
	shl.b64 	%rd50, %rd49, 2;
	add.s64 	%rd51, %rd2, %rd50;
	ld.global.nc.f32 	%f29, [%rd51];
	ld.global.nc.f32 	%f30, [%rd47];
	fma.rn.f32 	%f31, %f29, %f30, %f28;
	ld.global.nc.u32 	%r42, [%rd20+20];
	mul.wide.s32 	%rd52, %r42, 4;
	add.s64 	%rd53, %rd1, %rd52;
	ld.global.nc.u32 	%r43, [%rd21+20];
	mul.lo.s32 	%r44, %r43, %r18;
	cvt.s64.s32 	%rd54, %r44;
	add.s64 	%rd55, %rd54, %rd5;
	shl.b64 	%rd56, %rd55, 2;
	add.s64 	%rd57, %rd2, %rd56;
	ld.global.nc.f32 	%f32, [%rd57];
	ld.global.nc.f32 	%f33, [%rd53];
	fma.rn.f32 	%f34, %f32, %f33, %f31;
	ld.global.nc.u32 	%r45, [%rd20+24];
	mul.wide.s32 	%rd58, %r45, 4;
	add.s64 	%rd59, %rd1, %rd58;
	ld.global.nc.u32 	%r46, [%rd21+24];
	mul.lo.s32 	%r47, %r46, %r18;
	cvt.s64.s32 	%rd60, %r47;
	add.s64 	%rd61, %rd60, %rd5;
	shl.b64 	%rd62, %rd61, 2;
	add.s64 	%rd63, %rd2, %rd62;
	ld.global.nc.f32 	%f35, [%rd63];
	ld.global.nc.f32 	%f36, [%rd59];
	fma.rn.f32 	%f37, %f35, %f36, %f34;
	ld.global.nc.u32 	%r48, [%rd20+28];
	mul.wide.s32 	%rd64, %r48, 4;
	add.s64 	%rd65, %rd1, %rd64;
	ld.global.nc.u32 	%r49, [%rd21+28];
	mul.lo.s32 	%r50, %r49, %r18;
	cvt.s64.s32 	%rd66, %r50;
	add.s64 	%rd67, %rd66, %rd5;
	shl.b64 	%rd68, %rd67, 2;
	add.s64 	%rd69, %rd2, %rd68;
	ld.global.nc.f32 	%f38, [%rd69];
	ld.global.nc.f32 	%f39, [%rd65];
	fma.rn.f32 	%f67, %f38, %f39, %f37;
	add.s32 	%r79, %r79, 8;
	add.s32 	%r78, %r78, 8;
	setp.ne.s32 	%p4, %r79, 0;
	@%p4 bra 	$L__BB0_4;
$L__BB0_5:
	setp.eq.s32 	%p5, %r5, 0;
	@%p5 bra 	$L__BB0_13;
	and.b32  	%r13, %r4, 3;
	setp.lt.u32 	%p6, %r5, 4;
	@%p6 bra 	$L__BB0_8;
	add.s32 	%r51, %r81, %r3;
	mul.wide.s32 	%rd70, %r51, 4;
	add.s64 	%rd71, %rd4, %rd70;
	ld.global.nc.u32 	%r52, [%rd71];
	mul.wide.s32 	%rd72, %r52, 4;
	add.s64 	%rd73, %rd1, %rd72;
	add.s64 	%rd74, %rd3, %rd70;
	ld.global.nc.u32 	%r53, [%rd74];
	mul.lo.s32 	%r54, %r53, %r18;
	cvt.s64.s32 	%rd75, %r54;
	add.s64 	%rd76, %rd75, %rd5;
	shl.b64 	%rd77, %rd76, 2;
	add.s64 	%rd78, %rd2, %rd77;
	ld.global.nc.f32 	%f41, [%rd78];
	ld.global.nc.f32 	%f42, [%rd73];
	fma.rn.f32 	%f43, %f41, %f42, %f67;
	ld.global.nc.u32 	%r55, [%rd71+4];
	mul.wide.s32 	%rd79, %r55, 4;
	add.s64 	%rd80, %rd1, %rd79;
	ld.global.nc.u32 	%r56, [%rd74+4];
	mul.lo.s32 	%r57, %r56, %r18;
	cvt.s64.s32 	%rd81, %r57;
	add.s64 	%rd82, %rd81, %rd5;
	shl.b64 	%rd83, %rd82, 2;
	add.s64 	%rd84, %rd2, %rd83;
	ld.global.nc.f32 	%f44, [%rd84];
	ld.global.nc.f32 	%f45, [%rd80];
	fma.rn.f32 	%f46, %f44, %f45, %f43;
	ld.global.nc.u32 	%r58, [%rd71+8];
	mul.wide.s32 	%rd85, %r58, 4;
	add.s64 	%rd86, %rd1, %rd85;
	ld.global.nc.u32 	%r59, [%rd74+8];
	mul.lo.s32 	%r60, %r59, %r18;
	cvt.s64.s32 	%rd87, %r60;
	add.s64 	%rd88, %rd87, %rd5;
	shl.b64 	%rd89, %rd88, 2;
	add.s64 	%rd90, %rd2, %rd89;
	ld.global.nc.f32 	%f47, [%rd90];
	ld.global.nc.f32 	%f48, [%rd86];
	fma.rn.f32 	%f49, %f47, %f48, %f46;
	ld.global.nc.u32 	%r61, [%rd71+12];
	mul.wide.s32 	%rd91, %r61, 4;
	add.s64 	%rd92, %rd1, %rd91;
	ld.global.nc.u32 	%r62, [%rd74+12];
	mul.lo.s32 	%r63, %r62, %r18;
	cvt.s64.s32 	%rd93, %r63;
	add.s64 	%rd94, %rd93, %rd5;
	shl.b64 	%rd95, %rd94, 2;
	add.s64 	%rd96, %rd2, %rd95;
	ld.global.nc.f32 	%f50, [%rd96];
	ld.global.nc.f32 	%f51, [%rd92];
	fma.rn.f32 	%f67, %f50, %f51, %f49;
	add.s32 	%r81, %r81, 4;
$L__BB0_8:
	setp.eq.s32 	%p7, %r13, 0;
	@%p7 bra 	$L__BB0_13;
	setp.eq.s32 	%p8, %r13, 1;
	@%p8 bra 	$L__BB0_11;
	add.s32 	%r64, %r81, %r3;
	mul.wide.s32 	%rd97, %r64, 4;
	add.s64 	%rd98, %rd4, %rd97;
	ld.global.nc.u32 	%r65, [%rd98];
	mul.wide.s32 	%rd99, %r65, 4;
	add.s64 	%rd100, %rd1, %rd99;
	add.s64 	%rd101, %rd3, %rd97;
	ld.global.nc.u32 	%r66, [%rd101];
	mul.lo.s32 	%r67, %r66, %r18;
	cvt.s64.s32 	%rd102, %r67;
	add.s64 	%rd103, %rd102, %rd5;
	shl.b64 	%rd104, %rd103, 2;
	add.s64 	%rd105, %rd2, %rd104;
	ld.global.nc.f32 	%f53, [%rd105];
	ld.global.nc.f32 	%f54, [%rd100];
	fma.rn.f32 	%f55, %f53, %f54, %f67;
	ld.global.nc.u32 	%r68, [%rd98+4];
	mul.wide.s32 	%rd106, %r68, 4;
	add.s64 	%rd107, %rd1, %rd106;
	ld.global.nc.u32 	%r69, [%rd101+4];
	mul.lo.s32 	%r70, %r69, %r18;
	cvt.s64.s32 	%rd108, %r70;
	add.s64 	%rd109, %rd108, %rd5;
	shl.b64 	%rd110, %rd109, 2;
	add.s64 	%rd111, %rd2, %rd110;
	ld.global.nc.f32 	%f56, [%rd111];
	ld.global.nc.f32 	%f57, [%rd107];
	fma.rn.f32 	%f67, %f56, %f57, %f55;
	add.s32 	%r81, %r81, 2;
$L__BB0_11:
	and.b32  	%r71, %r4, 1;
	setp.eq.b32 	%p9, %r71, 1;
	not.pred 	%p10, %p9;
	@%p10 bra 	$L__BB0_13;
	add.s32 	%r72, %r81, %r3;
	mul.wide.s32 	%rd112, %r72, 4;
	add.s64 	%rd113, %rd4, %rd112;
	ld.global.nc.u32 	%r73, [%rd113];
	mul.wide.s32 	%rd114, %r73, 4;
	add.s64 	%rd115, %rd1, %rd114;
	add.s64 	%rd116, %rd3, %rd112;
	ld.global.nc.u32 	%r74, [%rd116];
	mul.lo.s32 	%r75, %r74, %r18;
	cvt.s64.s32 	%rd117, %r75;
	add.s64 	%rd118, %rd117, %rd5;
	shl.b64 	%rd119, %rd118, 2;
	add.s64 	%rd120, %rd2, %rd119;
	ld.global.nc.f32 	%f58, [%rd120];
	ld.global.nc.f32 	%f59, [%rd115];
	fma.rn.f32 	%f67, %f58, %f59, %f67;
$L__BB0_13:
	cvta.to.global.u64 	%rd121, %rd6;
	mul.wide.s32 	%rd122, %r3, 4;
	add.s64 	%rd123, %rd121, %rd122;
	ld.global.nc.u32 	%r76, [%rd123];
	mul.lo.s32 	%r77, %r76, %r18;
	cvt.s64.s32 	%rd124, %r77;
	cvt.s64.s32 	%rd125, %r2;
	add.s64 	%rd126, %rd124, %rd125;
	cvta.to.global.u64 	%rd127, %rd9;
	shl.b64 	%rd128, %rd126, 2;
	add.s64 	%rd129, %rd127, %rd128;
	st.global.f32 	[%rd129], %f67;
$L__BB0_14:
	ret;

}
	// .globl	_Z27kbev_pool_v2_threadm_atoaddiiiPKfS0_PKiS2_S2_S2_S2_Pf
.visible .entry _Z27kbev_pool_v2_threadm_atoaddiiiPKfS0_PKiS2_S2_S2_S2_Pf(
	.param .u32 _Z27kbev_pool_v2_threadm_atoaddiiiPKfS0_PKiS2_S2_S2_S2_Pf_param_0,
	.param .u32 _Z27kbev_pool_v2_threadm_atoaddiiiPKfS0_PKiS2_S2_S2_S2_Pf_param_1,
	.param .u32 _Z27kbev_pool_v2_threadm_atoaddiiiPKfS0_PKiS2_S2_S2_S2_Pf_param_2,
	.param .u64 .ptr .align 1 _Z27kbev_pool_v2_threadm_atoaddiiiPKfS0_PKiS2_S2_S2_S2_Pf_param_3,
	.param .u64 .ptr .align 1 _Z27kbev_pool_v2_threadm_atoaddiiiPKfS0_PKiS2_S2_S2_S2_Pf_param_4,
	.param .u64 .ptr .align 1 _Z27kbev_pool_v2_threadm_atoaddiiiPKfS0_PKiS2_S2_S2_S2_Pf_param_5,
	.param .u64 .ptr .align 1 _Z27kbev_pool_v2_threadm_atoaddiiiPKfS0_PKiS2_S2_S2_S2_Pf_param_6,
	.param .u64 .ptr .align 1 _Z27kbev_pool_v2_threadm_atoaddiiiPKfS0_PKiS2_S2_S2_S2_Pf_param_7,
	.param .u64 .ptr .align 1 _Z27kbev_pool_v2_threadm_atoaddiiiPKfS0_PKiS2_S2_S2_S2_Pf_param_8,
	.param .u64 .ptr .align 1 _Z27kbev_pool_v2_threadm_atoaddiiiPKfS0_PKiS2_S2_S2_S2_Pf_param_9,
	.param .u64 .ptr .align 1 _Z27kbev_pool_v2_threadm_atoaddiiiPKfS0_PKiS2_S2_S2_S2_Pf_param_10
)
{
	.reg .pred 	%p<5>;
	.reg .b32 	%r<26>;
	.reg .b32 	%f<5>;
	.reg .b64 	%rd<39>;

	ld.param.u32 	%r10, [_Z27kbev_pool_v2_threadm_atoaddiiiPKfS0_PKiS2_S2_S2_S2_Pf_param_0];
	ld.param.u32 	%r8, [_Z27kbev_pool_v2_threadm_atoaddiiiPKfS0_PKiS2_S2_S2_S2_Pf_param_1];
	ld.param.u32 	%r9, [_Z27kbev_pool_v2_threadm_atoaddiiiPKfS0_PKiS2_S2_S2_S2_Pf_param_2];
	ld.param.u64 	%rd4, [_Z27kbev_pool_v2_threadm_atoaddiiiPKfS0_PKiS2_S2_S2_S2_Pf_param_3];
	ld.param.u64 	%rd5, [_Z27kbev_pool_v2_threadm_atoaddiiiPKfS0_PKiS2_S2_S2_S2_Pf_param_4];
	ld.param.u64 	%rd6, [_Z27kbev_pool_v2_threadm_atoaddiiiPKfS0_PKiS2_S2_S2_S2_Pf_param_5];
	ld.param.u64 	%rd7, [_Z27kbev_pool_v2_threadm_atoaddiiiPKfS0_PKiS2_S2_S2_S2_Pf_param_6];
	ld.param.u64 	%rd8, [_Z27kbev_pool_v2_threadm_atoaddiiiPKfS0_PKiS2_S2_S2_S2_Pf_param_7];
	ld.param.u64 	%rd9, [_Z27kbev_pool_v2_threadm_atoaddiiiPKfS0_PKiS2_S2_S2_S2_Pf_param_8];
	ld.param.u64 	%rd10, [_Z27kbev_pool_v2_threadm_atoaddiiiPKfS0_PKiS2_S2_S2_S2_Pf_param_9];
	ld.param.u64 	%rd11, [_Z27kbev_pool_v2_threadm_atoaddiiiPKfS0_PKiS2_S2_S2_S2_Pf_param_10];
	mov.u32 	%r11, %ctaid.x;
	mov.u32 	%r12, %ntid.x;
	mov.u32 	%r13, %tid.x;
	mad.lo.s32 	%r1, %r11, %r12, %r13;
	div.s32 	%r2, %r1, %r8;
	setp.ge.s32 	%p1, %r2, %r10;
	@%p1 bra 	$L__BB1_7;
	setp.lt.s32 	%p2, %r9, 1;
	mov.b64 	%rd38, 0;
	@%p2 bra 	$L__BB1_6;
	cvta.to.global.u64 	%rd1, %rd10;
	mov.b32 	%r23, 0;
	mov.u32 	%r24, %r23;
$L__BB1_3:
	mul.wide.u32 	%rd13, %r23, 4;
	add.s64 	%rd14, %rd1, %rd13;
	ld.global.nc.u32 	%r15, [%rd14];
	add.s32 	%r24, %r15, %r24;
	setp.gt.s32 	%p3, %r24, %r2;
	mov.u32 	%r25, %r23;
	@%p3 bra 	$L__BB1_5;
	add.s32 	%r23, %r23, 1;
	setp.ne.s32 	%p4, %r23, %r9;
	mov.u32 	%r25, %r9;
	@%p4 bra 	$L__BB1_3;
$L__BB1_5:
	cvt.u64.u32 	%rd38, %r25;
$L__BB1_6:
	rem.s32 	%r16, %r1, %r8;
	cvta.to.global.u64 	%rd15, %rd9;
	shl.b64 	%rd16, %rd38, 2;
	add.s64 	%rd17, %rd15, %rd16;
	ld.global.nc.u32 	%r17, [%rd17];
	cvta.to.global.u64 	%rd18, %rd8;
	mul.wide.s32 	%rd19, %r17, 4;
	add.s64 	%rd20, %rd18, %rd19;
	ld.global.nc.u32 	%r18, [%rd20];
	mul.lo.s32 	%r19, %r18, %r8;
	cvt.s64.s32 	%rd21, %r19;
	cvt.s64.s32 	%rd22, %r16;
	add.s64 	%rd23, %rd21, %rd22;
	cvta.to.global.u64 	%rd24, %rd11;
	shl.b64 	%rd25, %rd23, 2;
	add.s64 	%rd26, %rd24, %rd25;
	cvta.to.global.u64 	%rd27, %rd6;
	mul.wide.s32 	%rd28, %r2, 4;
	add.s64 	%rd29, %rd27, %rd28;
	ld.global.nc.u32 	%r20, [%rd29];
	cvta.to.global.u64 	%rd30, %rd4;
	mul.wide.s32 	%rd31, %r20, 4;
	add.s64 	%rd32, %rd30, %rd31;
	ld.global.nc.f32 	%f1, [%rd32];
	cvta.to.global.u64 	%rd33, %rd7;
	add.s64 	%rd34, %rd33, %rd28;
	ld.global.nc.u32 	%r21, [%rd34];
	mad.lo.s32 	%r22, %r21, %r8, %r16;
	cvta.to.global.u64 	%rd35, %rd5;
	mul.wide.s32 	%rd36, %r22, 4;
	add.s64 	%rd37, %rd35, %rd36;
	ld.global.nc.f32 	%f2, [%rd37];
	mul.f32 	%f3, %f1, %f2;
	atom.global.add.f32 	%f4, [%rd26], %f3;
$L__BB1_7:
	ret;

}


// ===== COMPILED SASS (sm_100) =====

	.target	sm_100

	.elftype	@"ET_EXEC"


//--------------------- .note.nv.tkinfo           --------------------------
	.section	.note.nv.tkinfo,"",@"SHT_NOTE"
	.sectionflags	@"SHF_NOTE_NV_TKINFO"
	.tkinfo
        /*0018*/ 	.word	0x00000002
        /*0030*/ 	.string	""
        /*0030*/ 	.string	"ptxas"
        /*0030*/ 	.string	"Cuda compilation tools, release 13.0, V13.0.88"
        /*0030*/ 	.string	"Build cuda_13.0.r13.0/compiler.36424714_0"
        /*0030*/ 	.string	"-arch sm_100 -m 64 "



//--------------------- .note.nv.cuinfo           --------------------------
	.section	.note.nv.cuinfo,"",@"SHT_NOTE"
	.sectionflags	@"SHF_NOTE_NV_CUINFO"
        /*0018*/ 	.short	0x0002
        /*001a*/ 	.short	0x0064
        /*001c*/ 	.short	0x0082
	.zero		2


//--------------------- .nv.info                  --------------------------
	.section	.nv.info,"",@"SHT_CUDA_INFO"
	.align	4


	//----- nvinfo : EIATTR_REGCOUNT
	.align		4
        /*0000*/ 	.byte	0x04, 0x2f
        /*0002*/ 	.short	(.L_1 - .L_0)
	.align		4
.L_0:
        /*0004*/ 	.word	index@(_Z12kbev_pool_v2iiPKfS0_PKiS2_S2_S2_S2_Pf)
        /*0008*/ 	.word	0x00000020


	//----- nvinfo : EIATTR_FRAME_SIZE
	.align		4
.L_1:
        /*000c*/ 	.byte	0x04, 0x11
        /*000e*/ 	.short	(.L_3 - .L_2)
	.align		4
.L_2:
        /*0010*/ 	.word	index@(_Z12kbev_pool_v2iiPKfS0_PKiS2_S2_S2_S2_Pf)
        /*0014*/ 	.word	0x00000000


	//----- nvinfo : EIATTR_REGCOUNT
	.align		4
.L_3:
        /*0018*/ 	.byte	0x04, 0x2f
        /*001a*/ 	.short	(.L_5 - .L_4)
	.align		4
.L_4:
        /*001c*/ 	.word	index@(_Z27kbev_pool_v2_threadm_atoaddiiiPKfS0_PKiS2_S2_S2_S2_Pf)
        /*0020*/ 	.word	0x00000012


	//----- nvinfo : EIATTR_FRAME_SIZE
	.align		4
.L_5:
        /*0024*/ 	.byte	0x04, 0x11
        /*0026*/ 	.short	(.L_7 - .L_6)
	.align		4
.L_6:
        /*0028*/ 	.word	index@(_Z27kbev_pool_v2_threadm_atoaddiiiPKfS0_PKiS2_S2_S2_S2_Pf)
        /*002c*/ 	.word	0x00000000


	//----- nvinfo : EIATTR_MIN_STACK_SIZE
	.align		4
.L_7:
        /*0030*/ 	.byte	0x04, 0x12
        /*0032*/ 	.short	(.L_9 - .L_8)
	.align		4
.L_8:
        /*0034*/ 	.word	index@(_Z27kbev_pool_v2_threadm_atoaddiiiPKfS0_PKiS2_S2_S2_S2_Pf)
        /*0038*/ 	.word	0x00000000


	//----- nvinfo : EIATTR_MIN_STACK_SIZE
	.align		4
.L_9:
        /*003c*/ 	.byte	0x04, 0x12
        /*003e*/ 	.short	(.L_11 - .L_10)
	.align		4
.L_10:
        /*0040*/ 	.word	index@(_Z12kbev_pool_v2iiPKfS0_PKiS2_S2_S2_S2_Pf)
        /*0044*/ 	.word	0x00000000
.L_11:


//--------------------- .nv.compat                --------------------------
	.section	.nv.compat,"",@"SHT_CUDA_COMPAT_INFO"
	.align	4
        /*0000*/ 	.byte	0x02, 0x09, 0x00, 0x00, 0x02, 0x02, 0x01, 0x00, 0x02, 0x05, 0x05, 0x00, 0x03, 0x07, 0x01, 0x01
        /*0010*/ 	.byte	0x02, 0x03, 0x00, 0x00, 0x02, 0x06, 0x01, 0x00, 0x04, 0x0b, 0x08, 0x00, 0x09, 0x00, 0x00, 0x00
        /*0020*/ 	.byte	0x00, 0x00, 0x00, 0x00


//--------------------- .nv.info._Z27kbev_pool_v2_threadm_atoaddiiiPKfS0_PKiS2_S2_S2_S2_Pf --------------------------
	.section	.nv.info._Z27kbev_pool_v2_threadm_atoaddiiiPKfS0_PKiS2_S2_S2_S2_Pf,"",@"SHT_CUDA_INFO"
	.sectionflags	@""
	.align	4


	//----- nvinfo : EIATTR_CUDA_API_VERSION
	.align		4
        /*0000*/ 	.byte	0x04, 0x37
        /*0002*/ 	.short	(.L_13 - .L_12)
.L_12:
        /*0004*/ 	.word	0x00000082


	//----- nvinfo : EIATTR_KPARAM_INFO
	.align		4
.L_13:
        /*0008*/ 	.byte	0x04, 0x17
        /*000a*/ 	.short	(.L_15 - .L_14)
.L_14:
        /*000c*/ 	.word	0x00000000
        /*0010*/ 	.short	0x000a
        /*0012*/ 	.short	0x0048
        /*0014*/ 	.byte	0x00, 0xf5, 0x21, 0x00


	//----- nvinfo : EIATTR_KPARAM_INFO
	.align		4
.L_15:
        /*0018*/ 	.byte	0x04, 0x17
        /*001a*/ 	.short	(.L_17 - .L_16)
.L_16:
        /*001c*/ 	.word	0x00000000
        /*0020*/ 	.short	0x0009
        /*0022*/ 	.short	0x0040
        /*0024*/ 	.byte	0x00, 0xf5, 0x21, 0x00


	//----- nvinfo : EIATTR_KPARAM_INFO
	.align		4
.L_17:
        /*0028*/ 	.byte	0x04, 0x17
        /*002a*/ 	.short	(.L_19 - .L_18)
.L_18:
        /*002c*/ 	.word	0x00000000
        /*0030*/ 	.short	0x0008
        /*0032*/ 	.short	0x0038
        /*0034*/ 	.byte	0x00, 0xf5, 0x21, 0x00


	//----- nvinfo : EIATTR_KPARAM_INFO
	.align		4
.L_19:
        /*0038*/ 	.byte	0x04, 0x17
        /*003a*/ 	.short	(.L_21 - .L_20)
.L_20:
        /*003c*/ 	.word	0x00000000
        /*0040*/ 	.short	0x0007
        /*0042*/ 	.short	0x0030
        /*0044*/ 	.byte	0x00, 0xf5, 0x21, 0x00


	//----- nvinfo : EIATTR_KPARAM_INFO
	.align		4
.L_21:
        /*0048*/ 	.byte	0x04, 0x17
        /*004a*/ 	.short	(.L_23 - .L_22)
.L_22:
        /*004c*/ 	.word	0x00000000
        /*0050*/ 	.short	0x0006
        /*0052*/ 	.short	0x0028
        /*0054*/ 	.byte	0x00, 0xf5, 0x21, 0x00


	//----- nvinfo : EIATTR_KPARAM_INFO
	.align		4
.L_23:
        /*0058*/ 	.byte	0x04, 0x17
        /*005a*/ 	.short	(.L_25 - .L_24)
.L_24:
        /*005c*/ 	.word	0x00000000
        /*0060*/ 	.short	0x0005
        /*0062*/ 	.short	0x0020
        /*0064*/ 	.byte	0x00, 0xf5, 0x21, 0x00


	//----- nvinfo : EIATTR_KPARAM_INFO
	.align		4
.L_25:
        /*0068*/ 	.byte	0x04, 0x17
        /*006a*/ 	.short	(.L_27 - .L_26)
.L_26:
        /*006c*/ 	.word	0x00000000
        /*0070*/ 	.short	0x0004
        /*0072*/ 	.short	0x0018
        /*0074*/ 	.byte	0x00, 0xf5, 0x21, 0x00


	//----- nvinfo : EIATTR_KPARAM_INFO
	.align		4
.L_27:
        /*0078*/ 	.byte	0x04, 0x17
        /*007a*/ 	.short	(.L_29 - .L_28)
.L_28:
        /*007c*/ 	.word	0x00000000
        /*0080*/ 	.short	0x0003
        /*0082*/ 	.short	0x0010
        /*0084*/ 	.byte	0x00, 0xf5, 0x21, 0x00


	//----- nvinfo : EIATTR_KPARAM_INFO
	.align		4
.L_29:
        /*0088*/ 	.byte	0x04, 0x17
        /*008a*/ 	.short	(.L_31 - .L_30)
.L_30:
        /*008c*/ 	.word	0x00000000
        /*0090*/ 	.short	0x0002
        /*0092*/ 	.short	0x0008
        /*0094*/ 	.byte	0x00, 0xf0, 0x11, 0x00


	//----- nvinfo : EIATTR_KPARAM_INFO
	.align		4
.L_31:
        /*0098*/ 	.byte	0x04, 0x17
        /*009a*/ 	.short	(.L_33 - .L_32)
.L_32:
        /*009c*/ 	.word	0x00000000
        /*00a0*/ 	.short	0x0001
        /*00a2*/ 	.short	0x0004
        /*00a4*/ 	.byte	0x00, 0xf0, 0x11, 0x00


	//----- nvinfo : EIATTR_KPARAM_INFO
	.align		4
.L_33:
        /*00a8*/ 	.byte	0x04, 0x17
        /*00aa*/ 	.short	(.L_35 - .L_34)
.L_34:
        /*00ac*/ 	.word	0x00000000
        /*00b0*/ 	.short	0x0000
        /*00b2*/ 	.short	0x0000
        /*00b4*/ 	.byte	0x00, 0xf0, 0x11, 0x00


	//----- nvinfo : EIATTR_SPARSE_MMA_MASK
	.align		4
.L_35:
        /*00b8*/ 	.byte	0x03, 0x50
        /*00ba*/ 	.short	0x0000


	//----- nvinfo : EIATTR_MAXREG_COUNT
	.align		4
        /*00bc*/ 	.byte	0x03, 0x1b
        /*00be*/ 	.short	0x00ff


	//----- nvinfo : EIATTR_MERCURY_ISA_VERSION
	.align		4
        /*00c0*/ 	.byte	0x03, 0x5f
        /*00c2*/ 	.short	0x0101


	//----- nvinfo : EIATTR_VRC_CTA_INIT_COUNT
	.align		4
        /*00c4*/ 	.byte	0x02, 0x4a
	.zero		1
	.zero		1


	//----- nvinfo : EIATTR_EXIT_INSTR_OFFSETS
	.align		4
        /*00c8*/ 	.byte	0x04, 0x1c
        /*00ca*/ 	.short	(.L_37 - .L_36)


	//   ....[0]....
.L_36:
        /*00cc*/ 	.word	0x00000200


	//   ....[1]....
        /*00d0*/ 	.word	0x000006b0


	//----- nvinfo : EIATTR_CRS_STACK_SIZE
	.align		4
.L_37:
        /*00d4*/ 	.byte	0x04, 0x1e
        /*00d6*/ 	.short	(.L_39 - .L_38)
.L_38:
        /*00d8*/ 	.word	0x00000000


	//----- nvinfo : EIATTR_CBANK_PARAM_SIZE
	.align		4
.L_39:
        /*00dc*/ 	.byte	0x03, 0x19
        /*00de*/ 	.short	0x0050


	//----- nvinfo : EIATTR_PARAM_CBANK
	.align		4
        /*00e0*/ 	.byte	0x04, 0x0a
        /*00e2*/ 	.short	(.L_41 - .L_40)
	.align		4
.L_40:
        /*00e4*/ 	.word	index@(.nv.constant0._Z27kbev_pool_v2_threadm_atoaddiiiPKfS0_PKiS2_S2_S2_S2_Pf)
        /*00e8*/ 	.short	0x0380
        /*00ea*/ 	.short	0x0050


	//----- nvinfo : EIATTR_SW_WAR
	.align		4
.L_41:
        /*00ec*/ 	.byte	0x04, 0x36
        /*00ee*/ 	.short	(.L_43 - .L_42)
.L_42:
        /*00f0*/ 	.word	0x00000008
.L_43:


//--------------------- .nv.info._Z12kbev_pool_v2iiPKfS0_PKiS2_S2_S2_S2_Pf --------------------------
	.section	.nv.info._Z12kbev_pool_v2iiPKfS0_PKiS2_S2_S2_S2_Pf,"",@"SHT_CUDA_INFO"
	.sectionflags	@""
	.align	4


	//----- nvinfo : EIATTR_CUDA_API_VERSION
	.align		4
        /*0000*/ 	.byte	0x04, 0x37
        /*0002*/ 	.short	(.L_45 - .L_44)
.L_44:
        /*0004*/ 	.word	0x00000082


	//----- nvinfo : EIATTR_KPARAM_INFO
	.align		4
.L_45:
        /*0008*/ 	.byte	0x04, 0x17
        /*000a*/ 	.short	(.L_47 - .L_46)
.L_46:
        /*000c*/ 	.word	0x00000000
        /*0010*/ 	.short	0x0009
        /*0012*/ 	.short	0x0040
        /*0014*/ 	.byte	0x00, 0xf5, 0x21, 0x00


	//----- nvinfo : EIATTR_KPARAM_INFO
	.align		4
.L_47:
        /*0018*/ 	.byte	0x04, 0x17
        /*001a*/ 	.short	(.L_49 - .L_48)
.L_48:
        /*001c*/ 	.word	0x00000000
        /*0020*/ 	.short	0x0008
        /*0022*/ 	.short	0x0038
        /*0024*/ 	.byte	0x00, 0xf5, 0x21, 0x00


	//----- nvinfo : EIATTR_KPARAM_INFO
	.align		4
.L_49:
        /*0028*/ 	.byte	0x04, 0x17
        /*002a*/ 	.short	(.L_51 - .L_50)
.L_50:
        /*002c*/ 	.word	0x00000000
        /*0030*/ 	.short	0x0007
        /*0032*/ 	.short	0x0030
        /*0034*/ 	.byte	0x00, 0xf5, 0x21, 0x00


	//----- nvinfo : EIATTR_KPARAM_INFO
	.align		4
.L_51:
        /*0038*/ 	.byte	0x04, 0x17
        /*003a*/ 	.short	(.L_53 - .L_52)
.L_52:
        /*003c*/ 	.word	0x00000000
        /*0040*/ 	.short	0x0006
        /*0042*/ 	.short	0x0028
        /*0044*/ 	.byte	0x00, 0xf5, 0x21, 0x00


	//----- nvinfo : EIATTR_KPARAM_INFO
	.align		4
.L_53:
        /*0048*/ 	.byte	0x04, 0x17
        /*004a*/ 	.short	(.L_55 - .L_54)
.L_54:
        /*004c*/ 	.word	0x00000000
        /*0050*/ 	.short	0x0005
        /*0052*/ 	.short	0x0020
        /*0054*/ 	.byte	0x00, 0xf5, 0x21, 0x00


	//----- nvinfo : EIATTR_KPARAM_INFO
	.align		4
.L_55:
        /*0058*/ 	.byte	0x04, 0x17
        /*005a*/ 	.short	(.L_57 - .L_56)
.L_56:
        /*005c*/ 	.word	0x00000000
        /*0060*/ 	.short	0x0004
        /*0062*/ 	.short	0x0018
        /*0064*/ 	.byte	0x00, 0xf5, 0x21, 0x00


	//----- nvinfo : EIATTR_KPARAM_INFO
	.align		4
.L_57:
        /*0068*/ 	.byte	0x04, 0x17
        /*006a*/ 	.short	(.L_59 - .L_58)
.L_58:
        /*006c*/ 	.word	0x00000000
        /*0070*/ 	.short	0x0003
        /*0072*/ 	.short	0x0010
        /*0074*/ 	.byte	0x00, 0xf5, 0x21, 0x00


	//----- nvinfo : EIATTR_KPARAM_INFO
	.align		4
.L_59:
        /*0078*/ 	.byte	0x04, 0x17
        /*007a*/ 	.short	(.L_61 - .L_60)
.L_60:
        /*007c*/ 	.word	0x00000000
        /*0080*/ 	.short	0x0002
        /*0082*/ 	.short	0x0008
        /*0084*/ 	.byte	0x00, 0xf5, 0x21, 0x00


	//----- nvinfo : EIATTR_KPARAM_INFO
	.align		4
.L_61:
        /*0088*/ 	.byte	0x04, 0x17
        /*008a*/ 	.short	(.L_63 - .L_62)
.L_62:
        /*008c*/ 	.word	0x00000000
        /*0090*/ 	.short	0x0001
        /*0092*/ 	.short	0x0004
        /*0094*/ 	.byte	0x00, 0xf0, 0x11, 0x00


	//----- nvinfo : EIATTR_KPARAM_INFO
	.align		4
.L_63:
        /*0098*/ 	.byte	0x04, 0x17
        /*009a*/ 	.short	(.L_65 - .L_64)
.L_64:
        /*009c*/ 	.word	0x00000000
        /*00a0*/ 	.short	0x0000
        /*00a2*/ 	.short	0x0000
        /*00a4*/ 	.byte	0x00, 0xf0, 0x11, 0x00


	//----- nvinfo : EIATTR_SPARSE_MMA_MASK
	.align		4
.L_65:
        /*00a8*/ 	.byte	0x03, 0x50
        /*00aa*/ 	.short	0x0000


	//----- nvinfo : EIATTR_MAXREG_COUNT
	.align		4
        /*00ac*/ 	.byte	0x03, 0x1b
        /*00ae*/ 	.short	0x00ff


	//----- nvinfo : EIATTR_MERCURY_ISA_VERSION
	.align		4
        /*00b0*/ 	.byte	0x03, 0x5f
        /*00b2*/ 	.short	0x0101


	//----- nvinfo : EIATTR_VRC_CTA_INIT_COUNT
	.align		4
        /*00b4*/ 	.byte	0x02, 0x4a
	.zero		1
	.zero		1


	//----- nvinfo : EIATTR_EXIT_INSTR_OFFSETS
	.align		4
        /*00b8*/ 	.byte	0x04, 0x1c
        /*00ba*/ 	.short	(.L_67 - .L_66)


	//   ....[0]....
.L_66:
        /*00bc*/ 	.word	0x00000200


	//   ....[1]....
        /*00c0*/ 	.word	0x000011c0


	//----- nvinfo : EIATTR_CRS_STACK_SIZE
	.align		4
.L_67:
        /*00c4*/ 	.byte	0x04, 0x1e
        /*00c6*/ 	.short	(.L_69 - .L_68)
.L_68:
        /*00c8*/ 	.word	0x00000000


	//----- nvinfo : EIATTR_CBANK_PARAM_SIZE
	.align		4
.L_69:
        /*00cc*/ 	.byte	0x03, 0x19
        /*00ce*/ 	.short	0x0048


	//----- nvinfo : EIATTR_PARAM_CBANK
	.align		4
        /*00d0*/ 	.byte	0x04, 0x0a
        /*00d2*/ 	.short	(.L_71 - .L_70)
	.align		4
.L_70:
        /*00d4*/ 	.word	index@(.nv.constant0._Z12kbev_pool_v2iiPKfS0_PKiS2_S2_S2_S2_Pf)
        /*00d8*/ 	.short	0x0380
        /*00da*/ 	.short	0x0048


	//----- nvinfo : EIATTR_SW_WAR
	.align		4
.L_71:
        /*00dc*/ 	.byte	0x04, 0x36
        /*00de*/ 	.short	(.L_73 - .L_72)
.L_72:
        /*00e0*/ 	.word	0x00000008
.L_73:


//--------------------- .nv.callgraph             --------------------------
	.section	.nv.callgraph,"",@"SHT_CUDA_CALLGRAPH"
	.align	4
	.sectionentsize	8
	.align		4
        /*0000*/ 	.word	0x00000000
	.align		4
        /*0004*/ 	.word	0xffffffff
	.align		4
        /*0008*/ 	.word	0x00000000
	.align		4
        /*000c*/ 	.word	0xfffffffe
	.align		4
        /*0010*/ 	.word	0x00000000
	.align		4
        /*0014*/ 	.word	0xfffffffd
	.align		4
        /*0018*/ 	.word	0x00000000
	.align		4
        /*001c*/ 	.word	0xfffffffc


//--------------------- .text._Z27kbev_pool_v2_threadm_atoaddiiiPKfS0_PKiS2_S2_S2_S2_Pf --------------------------
	.section	.text._Z27kbev_pool_v2_threadm_atoaddiiiPKfS0_PKiS2_S2_S2_S2_Pf,"ax",@progbits
	.align	128
        .global         _Z27kbev_pool_v2_threadm_atoaddiiiPKfS0_PKiS2_S2_S2_S2_Pf
        .type           _Z27kbev_pool_v2_threadm_atoaddiiiPKfS0_PKiS2_S2_S2_S2_Pf,@function
        .size           _Z27kbev_pool_v2_threadm_atoaddiiiPKfS0_PKiS2_S2_S2_S2_Pf,(.L_x_15 - _Z27kbev_pool_v2_threadm_atoaddiiiPKfS0_PKiS2_S2_S2_S2_Pf)
        .other          _Z27kbev_pool_v2_threadm_atoaddiiiPKfS0_PKiS2_S2_S2_S2_Pf,@"STO_CUDA_ENTRY STV_DEFAULT"
_Z27kbev_pool_v2_threadm_atoaddiiiPKfS0_PKiS2_S2_S2_S2_Pf:
.text._Z27kbev_pool_v2_threadm_atoaddiiiPKfS0_PKiS2_S2_S2_S2_Pf:
[----:B------:R-:W-:Y:S08]  /*0000*/  LDC R1, c[0x0][0x37c] ;  /* 0x0000df00ff017b82 */ /* 0x000ff00000000800 */
[----:B------:R-:W0:Y:S01]  /*0010*/  LDC R9, c[0x0][0x384] ;  /* 0x0000e100ff097b82 */ /* 0x000e220000000800 */
[----:B------:R-:W1:Y:S07]  /*0020*/  S2R R5, SR_TID.X ;  /* 0x0000000000057919 */ /* 0x000e6e0000002100 */
[----:B------:R-:W1:Y:S08]  /*0030*/  S2UR UR4, SR_CTAID.X ;  /* 0x00000000000479c3 */ /* 0x000e700000002500 */
[----:B------:R-:W1:Y:S01]  /*0040*/  LDC R0, c[0x0][0x360] ;  /* 0x0000d800ff007b82 */ /* 0x000e620000000800 */
[----:B0-----:R-:W-:-:S04]  /*0050*/  IABS R7, R9 ;  /* 0x0000000900077213 */ /* 0x001fc80000000000 */
[----:B------:R-:W0:Y:S01]  /*0060*/  I2F.RP R4, R7 ;  /* 0x0000000700047306 */ /* 0x000e220000209400 */
[----:B-1----:R-:W-:Y:S01]  /*0070*/  IMAD R0, R0, UR4, R5 ;  /* 0x0000000400007c24 */ /* 0x002fe2000f8e0205 */
[----:B------:R-:W1:Y:S06]  /*0080*/  LDCU UR4, c[0x0][0x380] ;  /* 0x00007000ff0477ac */ /* 0x000e6c0008000800 */
[----:B0-----:R-:W0:Y:S02]  /*0090*/  MUFU.RCP R4, R4 ;  /* 0x0000000400047308 */ /* 0x001e240000001000 */
[----:B0-----:R-:W-:Y:S01]  /*00a0*/  VIADD R2, R4, 0xffffffe ;  /* 0x0ffffffe04027836 */ /* 0x001fe20000000000 */
[----:B------:R-:W-:-:S05]  /*00b0*/  IABS R4, R0 ;  /* 0x0000000000047213 */ /* 0x000fca0000000000 */
[----:B------:R0:W2:Y:S02]  /*00c0*/  F2I.FTZ.U32.TRUNC.NTZ R3, R2 ;  /* 0x0000000200037305 */ /* 0x0000a4000021f000 */
[----:B0-----:R-:W-:Y:S02]  /*00d0*/  HFMA2 R2, -RZ, RZ, 0, 0 ;  /* 0x00000000ff027431 */ /* 0x001fe400000001ff */
[----:B--2---:R-:W-:-:S04]  /*00e0*/  IMAD.MOV R6, RZ, RZ, -R3 ;  /* 0x000000ffff067224 */ /* 0x004fc800078e0a03 */
[----:B------:R-:W-:-:S04]  /*00f0*/  IMAD R5, R6, R7, RZ ;  /* 0x0000000706057224 */ /* 0x000fc800078e02ff */
[----:B------:R-:W-:-:S06]  /*0100*/  IMAD.HI.U32 R3, R3, R5, R2 ;  /* 0x0000000503037227 */ /* 0x000fcc00078e0002 */
[----:B------:R-:W-:-:S04]  /*0110*/  IMAD.HI.U32 R3, R3, R4, RZ ;  /* 0x0000000403037227 */ /* 0x000fc800078e00ff */
[----:B------:R-:W-:-:S04]  /*0120*/  IMAD.MOV R5, RZ, RZ, -R3 ;  /* 0x000000ffff057224 */ /* 0x000fc800078e0a03 */
[----:B------:R-:W-:-:S05]  /*0130*/  IMAD R2, R7, R5, R4 ;  /* 0x0000000507027224 */ /* 0x000fca00078e0204 */
[----:B------:R-:W-:-:S13]  /*0140*/  ISETP.GT.U32.AND P2, PT, R7, R2, PT ;  /* 0x000000020700720c */ /* 0x000fda0003f44070 */
[----:B------:R-:W-:Y:S01]  /*0150*/  @!P2 IMAD.IADD R2, R2, 0x1, -R7 ;  /* 0x000000010202a824 */ /* 0x000fe200078e0a07 */
[----:B------:R-:W-:Y:S02]  /*0160*/  @!P2 IADD3 R3, PT, PT, R3, 0x1, RZ ;  /* 0x000000010303a810 */ /* 0x000fe40007ffe0ff */
[----:B------:R-:W-:Y:S02]  /*0170*/  ISETP.NE.AND P2, PT, R9, RZ, PT ;  /* 0x000000ff0900720c */ /* 0x000fe40003f45270 */
[----:B------:R-:W-:Y:S02]  /*0180*/  ISETP.GE.U32.AND P0, PT, R2, R7, PT ;  /* 0x000000070200720c */ /* 0x000fe40003f06070 */
[----:B------:R-:W-:-:S04]  /*0190*/  LOP3.LUT R2, R0, R9, RZ, 0x3c, !PT ;  /* 0x0000000900027212 */ /* 0x000fc800078e3cff */
[----:B------:R-:W-:-:S07]  /*01a0*/  ISETP.GE.AND P1, PT, R2, RZ, PT ;  /* 0x000000ff0200720c */ /* 0x000fce0003f26270 */
[----:B------:R-:W-:-:S04]  /*01b0*/  @P0 VIADD R3, R3, 0x1 ;  /* 0x0000000103030836 */ /* 0x000fc80000000000 */
[----:B------:R-:W-:-:S05]  /*01c0*/  IMAD.MOV.U32 R13, RZ, RZ, R3 ;  /* 0x000000ffff0d7224 */ /* 0x000fca00078e0003 */
[----:B------:R-:W-:Y:S02]  /*01d0*/  @!P1 IADD3 R13, PT, PT, -R13, RZ, RZ ;  /* 0x000000ff0d0d9210 */ /* 0x000fe40007ffe1ff */
[----:B------:R-:W-:-:S04]  /*01e0*/  @!P2 LOP3.LUT R13, RZ, R9, RZ, 0x33, !PT ;  /* 0x00000009ff0da212 */ /* 0x000fc800078e33ff */
[----:B-1----:R-:W-:-:S13]  /*01f0*/  ISETP.GE.AND P0, PT, R13, UR4, PT ;  /* 0x000000040d007c0c */ /* 0x002fda000bf06270 */
[----:B------:R-:W-:Y:S05]  /*0200*/  @P0 EXIT ;  /* 0x000000000000094d */ /* 0x000fea0003800000 */
[----:B------:R-:W0:Y:S01]  /*0210*/  LDCU UR6, c[0x0][0x388] ;  /* 0x00007100ff0677ac */ /* 0x000e220008000800 */
[----:B------:R-:W-:Y:S01]  /*0220*/  CS2R R2, SRZ ;  /* 0x0000000000027805 */ /* 0x000fe2000001ff00 */
[----:B------:R-:W1:Y:S01]  /*0230*/  LDCU.64 UR4, c[0x0][0x358] ;  /* 0x00006b00ff0477ac */ /* 0x000e620008000a00 */
[----:B0-----:R-:W-:-:S09]  /*0240*/  UISETP.GE.AND UP0, UPT, UR6, 0x1, UPT ;  /* 0x000000010600788c */ /* 0x001fd2000bf06270 */
[----:B-1----:R-:W-:Y:S05]  /*0250*/  BRA.U !UP0, `(.L_x_0) ;  /* 0x0000000108447547 */ /* 0x002fea000b800000 */
[----:B------:R-:W0:Y:S01]  /*0260*/  LDC.64 R4, c[0x0][0x3c0] ;  /* 0x0000f000ff047b82 */ /* 0x000e220000000a00 */
[----:B------:R-:W-:Y:S01]  /*0270*/  BSSY.RECONVERGENT B0, `(.L_x_1) ;  /* 0x000000d000007945 */ /* 0x000fe20003800200 */
[----:B------:R-:W-:Y:S01]  /*0280*/  CS2R R6, SRZ ;  /* 0x0000000000067805 */ /* 0x000fe2000001ff00 */
[----:B------:R-:W1:Y:S01]  /*0290*/  LDCU UR6, c[0x0][0x388] ;  /* 0x00007100ff0677ac */ /* 0x000e620008000800 */
[----:B------:R-:W2:Y:S05]  /*02a0*/  LDCU UR7, c[0x0][0x388] ;  /* 0x00007100ff0777ac */ /* 0x000eaa0008000800 */
.L_x_3:
[----:B0-----:R-:W-:-:S06]  /*02b0*/  IMAD.WIDE.U32 R2, R7, 0x4, R4 ;  /* 0x0000000407027825 */ /* 0x001fcc00078e0004 */
[----:B------:R-:W3:Y:S02]  /*02c0*/  LDG.E.CONSTANT R3, desc[UR4][R2.64] ;  /* 0x0000000402037981 */ /* 0x000ee4000c1e9900 */
[----:B---3--:R-:W-:-:S05]  /*02d0*/  IMAD.IADD R6, R3, 0x1, R6 ;  /* 0x0000000103067824 */ /* 0x008fca00078e0206 */
[----:B------:R-:W-:-:S13]  /*02e0*/  ISETP.GT.AND P0, PT, R6, R13, PT ;  /* 0x0000000d0600720c */ /* 0x000fda0003f04270 */
[----:B------:R-:W-:Y:S05]  /*02f0*/  @P0 BRA `(.L_x_2) ;  /* 0x0000000000100947 */ /* 0x000fea0003800000 */
[----:B------:R-:W-:-:S05]  /*0300*/  VIADD R7, R7, 0x1 ;  /* 0x0000000107077836 */ /* 0x000fca0000000000 */
[----:B--2---:R-:W-:-:S13]  /*0310*/  ISETP.NE.AND P0, PT, R7, UR7, PT ;  /* 0x0000000707007c0c */ /* 0x004fda000bf05270 */
[----:B------:R-:W-:Y:S05]  /*0320*/  @P0 BRA `(.L_x_3) ;  /* 0xfffffffc00e00947 */ /* 0x000fea000383ffff */
[----:B-1----:R-:W-:-:S07]  /*0330*/  MOV R7, UR6 ;  /* 0x0000000600077c02 */ /* 0x002fce0008000f00 */
.L_x_2:
[----:B-12---:R-:W-:Y:S05]  /*0340*/  BSYNC.RECONVERGENT B0 ;  /* 0x0000000000007941 */ /* 0x006fea0003800200 */
.L_x_1:
[----:B------:R-:W-:Y:S02]  /*0350*/  IMAD.MOV.U32 R2, RZ, RZ, R7 ;  /* 0x000000ffff027224 */ /* 0x000fe400078e0007 */
[----:B------:R-:W-:-:S07]  /*0360*/  IMAD.MOV.U32 R3, RZ, RZ, RZ ;  /* 0x000000ffff037224 */ /* 0x000fce00078e00ff */
.L_x_0:
[----:B------:R-:W0:Y:S01]  /*0370*/  LDCU.64 UR6, c[0x0][0x3b8] ;  /* 0x00007700ff0677ac */ /* 0x000e220008000a00 */
[----:B------:R-:W1:Y:S08]  /*0380*/  LDC.64 R8, c[0x0][0x3a8] ;  /* 0x0000ea00ff087b82 */ /* 0x000e700000000a00 */
[----:B------:R-:W2:Y:S01]  /*0390*/  LDC.64 R6, c[0x0][0x3a0] ;  /* 0x0000e800ff067b82 */ /* 0x000ea20000000a00 */
[----:B0-----:R-:W-:-:S04]  /*03a0*/  LEA R10, P0, R2, UR6, 0x2 ;  /* 0x00000006020a7c11 */ /* 0x001fc8000f8010ff */
[----:B------:R-:W-:Y:S01]  /*03b0*/  LEA.HI.X R11, R2, UR7, R3, 0x2, P0 ;  /* 0x00000007020b7c11 */ /* 0x000fe200080f1403 */
[----:B------:R-:W0:Y:S02]  /*03c0*/  LDCU.64 UR6, c[0x0][0x3c8] ;  /* 0x00007900ff0677ac */ /* 0x000e240008000a00 */
[----:B------:R-:W3:Y:S02]  /*03d0*/  LDC R2, c[0x0][0x384] ;  /* 0x0000e100ff027b82 */ /* 0x000ee40000000800 */
[----:B------:R4:W5:Y:S01]  /*03e0*/  LDG.E.CONSTANT R3, desc[UR4][R10.64] ;  /* 0x000000040a037981 */ /* 0x000962000c1e9900 */
[----:B-1----:R-:W-:-:S04]  /*03f0*/  IMAD.WIDE R8, R13, 0x4, R8 ;  /* 0x000000040d087825 */ /* 0x002fc800078e0208 */
[----:B--2---:R-:W-:Y:S01]  /*0400*/  IMAD.WIDE R6, R13, 0x4, R6 ;  /* 0x000000040d067825 */ /* 0x004fe200078e0206 */
[----:B------:R-:W2:Y:S04]  /*0410*/  LDG.E.CONSTANT R5, desc[UR4][R8.64] ;  /* 0x0000000408057981 */ /* 0x000ea8000c1e9900 */
[----:B------:R1:W2:Y:S01]  /*0420*/  LDG.E.CONSTANT R4, desc[UR4][R6.64] ;  /* 0x0000000406047981 */ /* 0x0002a2000c1e9900 */
[----:B----4-:R-:W-:Y:S01]  /*0430*/  IMAD.MOV.U32 R10, RZ, RZ, RZ ;  /* 0x000000ffff0a7224 */ /* 0x010fe200078e00ff */
[----:B------:R-:W-:Y:S02]  /*0440*/  ISETP.GE.AND P1, PT, R0, RZ, PT ;  /* 0x000000ff0000720c */ /* 0x000fe40003f26270 */
[----:B---3--:R-:W-:Y:S02]  /*0450*/  IABS R12, R2 ;  /* 0x00000002000c7213 */ /* 0x008fe40000000000 */
[----:B-1----:R-:W-:-:S02]  /*0460*/  IABS R6, R0 ;  /* 0x0000000000067213 */ /* 0x002fc40000000000 */
[----:B------:R-:W1:Y:S01]  /*0470*/  I2F.RP R13, R12 ;  /* 0x0000000c000d7306 */ /* 0x000e620000209400 */
[----:B------:R-:W-:-:S07]  /*0480*/  ISETP.NE.AND P2, PT, R2, RZ, PT ;  /* 0x000000ff0200720c */ /* 0x000fce0003f45270 */
[----:B-1----:R-:W1:Y:S02]  /*0490*/  MUFU.RCP R13, R13 ;  /* 0x0000000d000d7308 */ /* 0x002e640000001000 */
[----:B-1----:R-:W-:-:S06]  /*04a0*/  IADD3 R14, PT, PT, R13, 0xffffffe, RZ ;  /* 0x0ffffffe0d0e7810 */ /* 0x002fcc0007ffe0ff */
[----:B------:R-:W1:Y:S02]  /*04b0*/  F2I.FTZ.U32.TRUNC.NTZ R11, R14 ;  /* 0x0000000e000b7305 */ /* 0x000e64000021f000 */
[----:B-1----:R-:W-:-:S04]  /*04c0*/  IMAD.MOV R15, RZ, RZ, -R11 ;  /* 0x000000ffff0f7224 */ /* 0x002fc800078e0a0b */
[----:B------:R-:W-:-:S04]  /*04d0*/  IMAD R9, R15, R12, RZ ;  /* 0x0000000c0f097224 */ /* 0x000fc800078e02ff */
[----:B------:R-:W-:Y:S02]  /*04e0*/  IMAD.HI.U32 R9, R11, R9, R10 ;  /* 0x000000090b097227 */ /* 0x000fe400078e000a */
[----:B------:R-:W1:Y:S04]  /*04f0*/  LDC.64 R10, c[0x0][0x398] ;  /* 0x0000e600ff0a7b82 */ /* 0x000e680000000a00 */
[----:B------:R-:W-:-:S05]  /*0500*/  IMAD.HI.U32 R9, R9, R6, RZ ;  /* 0x0000000609097227 */ /* 0x000fca00078e00ff */
[----:B------:R-:W-:-:S05]  /*0510*/  IADD3 R9, PT, PT, -R9, RZ, RZ ;  /* 0x000000ff09097210 */ /* 0x000fca0007ffe1ff */
[C---:B------:R-:W-:Y:S02]  /*0520*/  IMAD R13, R12.reuse, R9, R6 ;  /* 0x000000090c0d7224 */ /* 0x040fe400078e0206 */
[----:B------:R-:W5:Y:S03]  /*0530*/  LDC.64 R6, c[0x0][0x3b0] ;  /* 0x0000ec00ff067b82 */ /* 0x000f660000000a00 */
[----:B------:R-:W-:-:S05]  /*0540*/  ISETP.GT.U32.AND P0, PT, R12, R13, PT ;  /* 0x0000000d0c00720c */ /* 0x000fca0003f04070 */
[----:B------:R-:W3:Y:S08]  /*0550*/  LDC.64 R8, c[0x0][0x390] ;  /* 0x0000e400ff087b82 */ /* 0x000ef00000000a00 */
[----:B------:R-:W-:-:S05]  /*0560*/  @!P0 IMAD.IADD R13, R13, 0x1, -R12 ;  /* 0x000000010d0d8824 */ /* 0x000fca00078e0a0c */
[----:B------:R-:W-:-:S13]  /*0570*/  ISETP.GT.U32.AND P0, PT, R12, R13, PT ;  /* 0x0000000d0c00720c */ /* 0x000fda0003f04070 */
[----:B------:R-:W-:-:S05]  /*0580*/  @!P0 IADD3 R13, PT, PT, R13, -R12, RZ ;  /* 0x8000000c0d0d8210 */ /* 0x000fca0007ffe0ff */
[----:B------:R-:W-:-:S05]  /*0590*/  IMAD.MOV.U32 R0, RZ, RZ, R13 ;  /* 0x000000ffff007224 */ /* 0x000fca00078e000d */
[----:B------:R-:W-:Y:S02]  /*05a0*/  @!P1 IADD3 R0, PT, PT, -R0, RZ, RZ ;  /* 0x000000ff00009210 */ /* 0x000fe40007ffe1ff */
[----:B------:R-:W-:Y:S01]  /*05b0*/  @!P2 LOP3.LUT R0, RZ, R2, RZ, 0x33, !PT ;  /* 0x00000002ff00a212 */ /* 0x000fe200078e33ff */
[----:B-----5:R-:W-:-:S06]  /*05c0*/  IMAD.WIDE R6, R3, 0x4, R6 ;  /* 0x0000000403067825 */ /* 0x020fcc00078e0206 */
[----:B------:R-:W4:Y:S01]  /*05d0*/  LDG.E.CONSTANT R7, desc[UR4][R6.64] ;  /* 0x0000000406077981 */ /* 0x000f22000c1e9900 */
[----:B--2---:R-:W-:Y:S02]  /*05e0*/  IMAD R3, R5, R2, R0 ;  /* 0x0000000205037224 */ /* 0x004fe400078e0200 */
[----:B---3--:R-:W-:-:S04]  /*05f0*/  IMAD.WIDE R4, R4, 0x4, R8 ;  /* 0x0000000404047825 */ /* 0x008fc800078e0208 */
[----:B-1----:R-:W-:Y:S02]  /*0600*/  IMAD.WIDE R8, R3, 0x4, R10 ;  /* 0x0000000403087825 */ /* 0x002fe400078e020a */
[----:B------:R-:W2:Y:S04]  /*0610*/  LDG.E.CONSTANT R4, desc[UR4][R4.64] ;  /* 0x0000000404047981 */ /* 0x000ea8000c1e9900 */
[----:B------:R-:W2:Y:S01]  /*0620*/  LDG.E.CONSTANT R9, desc[UR4][R8.64] ;  /* 0x0000000408097981 */ /* 0x000ea2000c1e9900 */
[----:B----4-:R-:W-:Y:S01]  /*0630*/  IMAD R3, R7, R2, RZ ;  /* 0x0000000207037224 */ /* 0x010fe200078e02ff */
[----:B------:R-:W-:-:S04]  /*0640*/  SHF.R.S32.HI R2, RZ, 0x1f, R0 ;  /* 0x0000001fff027819 */ /* 0x000fc80000011400 */
[----:B------:R-:W-:-:S04]  /*0650*/  IADD3 R0, P0, PT, R0, R3, RZ ;  /* 0x0000000300007210 */ /* 0x000fc80007f1e0ff */
[----:B------:R-:W-:Y:S02]  /*0660*/  LEA.HI.X.SX32 R3, R3, R2, 0x1, P0 ;  /* 0x0000000203037211 */ /* 0x000fe400000f0eff */
[----:B0-----:R-:W-:-:S04]  /*0670*/  LEA R2, P0, R0, UR6, 0x2 ;  /* 0x0000000600027c11 */ /* 0x001fc8000f8010ff */
[----:B------:R-:W-:Y:S01]  /*0680*/  LEA.HI.X R3, R0, UR7, R3, 0x2, P0 ;  /* 0x0000000700037c11 */ /* 0x000fe200080f1403 */
[----:B--2---:R-:W-:-:S05]  /*0690*/  FMUL R7, R4, R9 ;  /* 0x0000000904077220 */ /* 0x004fca0000400000 */
[----:B------:R-:W-:Y:S01]  /*06a0*/  REDG.E.ADD.F32.FTZ.RN.STRONG.GPU desc[UR4][R2.64], R7 ;  /* 0x00000007020079a6 */ /* 0x000fe2000c12f304 */
[----:B------:R-:W-:Y:S05]  /*06b0*/  EXIT ;  /* 0x000000000000794d */ /* 0x000fea0003800000 */
.L_x_4:
[----:B------:R-:W-:-:S00]  /*06c0*/  BRA `(.L_x_4) ;  /* 0xfffffffc00fc7947 */ /* 0x000fc0000383ffff */
[----:B------:R-:W-:-:S00]  /*06d0*/  NOP ;  /* 0x0000000000007918 */ /* 0x000fc00000000000 */
        /* <DEDUP_REMOVED lines=10> */
.L_x_15:


//--------------------- .text._Z12kbev_pool_v2iiPKfS0_PKiS2_S2_S2_S2_Pf --------------------------
	.section	.text._Z12kbev_pool_v2iiPKfS0_PKiS2_S2_S2_S2_Pf,"ax",@progbits
	.align	128
        .global         _Z12kbev_pool_v2iiPKfS0_PKiS2_S2_S2_S2_Pf
        .type           _Z12kbev_pool_v2iiPKfS0_PKiS2_S2_S2_S2_Pf,@function
        .size           _Z12kbev_pool_v2iiPKfS0_PKiS2_S2_S2_S2_Pf,(.L_x_16 - _Z12kbev_pool_v2iiPKfS0_PKiS2_S2_S2_S2_Pf)
        .other          _Z12kbev_pool_v2iiPKfS0_PKiS2_S2_S2_S2_Pf,@"STO_CUDA_ENTRY STV_DEFAULT"
_Z12kbev_pool_v2iiPKfS0_PKiS2_S2_S2_S2_Pf:
.text._Z12kbev_pool_v2iiPKfS0_PKiS2_S2_S2_S2_Pf:
        /* <DEDUP_REMOVED lines=13> */
[----:B0-----:R-:W-:Y:S02]  /*00d0*/  IMAD.MOV.U32 R2, RZ, RZ, RZ ;  /* 0x000000ffff027224 */ /* 0x001fe400078e00ff */
[----:B--2---:R-:W-:-:S04]  /*00e0*/  IMAD.MOV R8, RZ, RZ, -R3 ;  /* 0x000000ffff087224 */ /* 0x004fc800078e0a03 */
[----:B------:R-:W-:-:S04]  /*00f0*/  IMAD R9, R8, R7, RZ ;  /* 0x0000000708097224 */ /* 0x000fc800078e02ff */
[----:B------:R-:W-:-:S06]  /*0100*/  IMAD.HI.U32 R3, R3, R9, R2 ;  /* 0x0000000903037227 */ /* 0x000fcc00078e0002 */
[----:B------:R-:W-:-:S04]  /*0110*/  IMAD.HI.U32 R3, R3, R4, RZ ;  /* 0x0000000403037227 */ /* 0x000fc800078e00ff */
[----:B------:R-:W-:-:S04]  /*0120*/  IMAD.MOV R6, RZ, RZ, -R3 ;  /* 0x000000ffff067224 */ /* 0x000fc800078e0a03 */
[----:B------:R-:W-:-:S05]  /*0130*/  IMAD R2, R7, R6, R4 ;  /* 0x0000000607027224 */ /* 0x000fca00078e0204 */
[----:B------:R-:W-:-:S13]  /*0140*/  ISETP.GT.U32.AND P2, PT, R7, R2, PT ;  /* 0x000000020700720c */ /* 0x000fda0003f44070 */
[----:B------:R-:W-:Y:S02]  /*0150*/  @!P2 IMAD.IADD R2, R2, 0x1, -R7 ;  /* 0x000000010202a824 */ /* 0x000fe400078e0a07 */
[----:B------:R-:W-:Y:S01]  /*0160*/  @!P2 VIADD R3, R3, 0x1 ;  /* 0x000000010303a836 */ /* 0x000fe20000000000 */
[----:B------:R-:W-:Y:S02]  /*0170*/  ISETP.NE.AND P2, PT, R0, RZ, PT ;  /* 0x000000ff0000720c */ /* 0x000fe40003f45270 */
[----:B------:R-:W-:Y:S02]  /*0180*/  ISETP.GE.U32.AND P0, PT, R2, R7, PT ;  /* 0x000000070200720c */ /* 0x000fe40003f06070 */
[----:B------:R-:W-:-:S04]  /*0190*/  LOP3.LUT R2, R5, R0, RZ, 0x3c, !PT ;  /* 0x0000000005027212 */ /* 0x000fc800078e3cff */
[----:B------:R-:W-:-:S07]  /*01a0*/  ISETP.GE.AND P1, PT, R2, RZ, PT ;  /* 0x000000ff0200720c */ /* 0x000fce0003f26270 */
[----:B------:R-:W-:-:S04]  /*01b0*/  @P0 VIADD R3, R3, 0x1 ;  /* 0x0000000103030836 */ /* 0x000fc80000000000 */
[----:B------:R-:W-:-:S04]  /*01c0*/  IMAD.MOV.U32 R11, RZ, RZ, R3 ;  /* 0x000000ffff0b7224 */ /* 0x000fc800078e0003 */
[----:B------:R-:W-:Y:S01]  /*01d0*/  @!P1 IMAD.MOV R11, RZ, RZ, -R11 ;  /* 0x000000ffff0b9224 */ /* 0x000fe200078e0a0b */
[----:B------:R-:W-:-:S04]  /*01e0*/  @!P2 LOP3.LUT R11, RZ, R0, RZ, 0x33, !PT ;  /* 0x00000000ff0ba212 */ /* 0x000fc800078e33ff */
[----:B-1----:R-:W-:-:S13]  /*01f0*/  ISETP.GE.AND P0, PT, R11, UR4, PT ;  /* 0x000000040b007c0c */ /* 0x002fda000bf06270 */
[----:B------:R-:W-:Y:S05]  /*0200*/  @P0 EXIT ;  /* 0x000000000000094d */ /* 0x000fea0003800000 */
[----:B------:R-:W0:Y:S01]  /*0210*/  LDC.64 R8, c[0x0][0x3b8] ;  /* 0x0000ee00ff087b82 */ /* 0x000e220000000a00 */
[----:B------:R-:W1:Y:S01]  /*0220*/  LDCU.64 UR4, c[0x0][0x358] ;  /* 0x00006b00ff0477ac */ /* 0x000e620008000a00 */
[----:B------:R-:W2:Y:S06]  /*0230*/  LDCU.64 UR6, c[0x0][0x390] ;  /* 0x00007200ff0677ac */ /* 0x000eac0008000a00 */
[----:B------:R-:W3:Y:S01]  /*0240*/  LDC.64 R6, c[0x0][0x3b0] ;  /* 0x0000ec00ff067b82 */ /* 0x000ee20000000a00 */
[----:B0-----:R-:W-:-:S05]  /*0250*/  IMAD.WIDE R8, R11, 0x4, R8 ;  /* 0x000000040b087825 */ /* 0x001fca00078e0208 */
[----:B-1----:R-:W4:Y:S01]  /*0260*/  LDG.E.CONSTANT R2, desc[UR4][R8.64] ;  /* 0x0000000408027981 */ /* 0x002f22000c1e9900 */
[----:B---3--:R-:W-:-:S05]  /*0270*/  IMAD.WIDE R6, R11, 0x4, R6 ;  /* 0x000000040b067825 */ /* 0x008fca00078e0206 */
[----:B------:R0:W5:Y:S01]  /*0280*/  LDG.E.CONSTANT R3, desc[UR4][R6.64] ;  /* 0x0000000406037981 */ /* 0x000162000c1e9900 */
[----:B------:R-:W-:Y:S01]  /*0290*/  IMAD.MOV R4, RZ, RZ, -R11 ;  /* 0x000000ffff047224 */ /* 0x000fe200078e0a0b */
[----:B------:R-:W-:Y:S01]  /*02a0*/  BSSY.RECONVERGENT B0, `(.L_x_5) ;  /* 0x00000e6000007945 */ /* 0x000fe20003800200 */
[----:B------:R-:W-:Y:S02]  /*02b0*/  IMAD.MOV.U32 R23, RZ, RZ, RZ ;  /* 0x000000ffff177224 */ /* 0x000fe400078e00ff */
[----:B------:R-:W-:Y:S01]  /*02c0*/  IMAD R4, R0, R4, R5 ;  /* 0x0000000400047224 */ /* 0x000fe200078e0205 */
[----:B----4-:R-:W-:-:S13]  /*02d0*/  ISETP.GE.AND P0, PT, R2, 0x1, PT ;  /* 0x000000010200780c */ /* 0x010fda0003f06270 */
[----:B0-2---:R-:W-:Y:S05]  /*02e0*/  @!P0 BRA `(.L_x_6) ;  /* 0x0000000c00848947 */ /* 0x005fea0003800000 */
[C---:B------:R-:W-:Y:S01]  /*02f0*/  ISETP.GE.U32.AND P1, PT, R2.reuse, 0x8, PT ;  /* 0x000000080200780c */ /* 0x040fe20003f26070 */
[----:B------:R-:W-:Y:S01]  /*0300*/  BSSY.RECONVERGENT B1, `(.L_x_7) ;  /* 0x000006c000017945 */ /* 0x000fe20003800200 */
[----:B------:R-:W-:Y:S01]  /*0310*/  LOP3.LUT R6, R2, 0x7, RZ, 0xc0, !PT ;  /* 0x0000000702067812 */ /* 0x000fe200078ec0ff */
[----:B------:R-:W-:Y:S01]  /*0320*/  IMAD.MOV.U32 R23, RZ, RZ, RZ ;  /* 0x000000ffff177224 */ /* 0x000fe200078e00ff */
[----:B------:R-:W-:Y:S01]  /*0330*/  SHF.R.S32.HI R7, RZ, 0x1f, R4 ;  /* 0x0000001fff077819 */ /* 0x000fe20000011404 */
[----:B------:R-:W-:Y:S01]  /*0340*/  IMAD.MOV.U32 R8, RZ, RZ, RZ ;  /* 0x000000ffff087224 */ /* 0x000fe200078e00ff */
[----:B------:R-:W-:-:S07]  /*0350*/  ISETP.NE.AND P0, PT, R6, RZ, PT ;  /* 0x000000ff0600720c */ /* 0x000fce0003f05270 */
[----:B------:R-:W-:Y:S06]  /*0360*/  @!P1 BRA `(.L_x_8) ;  /* 0x0000000400949947 */ /* 0x000fec0003800000 */
[----:B------:R-:W-:Y:S01]  /*0370*/  LOP3.LUT R8, R2, 0x7ffffff8, RZ, 0xc0, !PT ;  /* 0x7ffffff802087812 */ /* 0x000fe200078ec0ff */
[----:B------:R-:W-:Y:S02]  /*0380*/  IMAD.MOV.U32 R23, RZ, RZ, RZ ;  /* 0x000000ffff177224 */ /* 0x000fe400078e00ff */
[----:B-----5:R-:W-:Y:S02]  /*0390*/  IMAD.MOV.U32 R9, RZ, RZ, R3 ;  /* 0x000000ffff097224 */ /* 0x020fe400078e0003 */
[----:B------:R-:W-:-:S07]  /*03a0*/  IMAD.MOV R5, RZ, RZ, -R8 ;  /* 0x000000ffff057224 */ /* 0x000fce00078e0a08 */
.L_x_9:
[----:B------:R-:W0:Y:S08]  /*03b0*/  LDC.64 R14, c[0x0][0x3a0] ;  /* 0x0000e800ff0e7b82 */ /* 0x000e300000000a00 */
[----:B------:R-:W1:Y:S08]  /*03c0*/  LDC.64 R10, c[0x0][0x398] ;  /* 0x0000e600ff0a7b82 */ /* 0x000e700000000a00 */
[----:B------:R-:W2:Y:S01]  /*03d0*/  LDC.64 R12, c[0x0][0x388] ;  /* 0x0000e200ff0c7b82 */ /* 0x000ea20000000a00 */
[----:B0-----:R-:W-:-:S05]  /*03e0*/  IMAD.WIDE R14, R9, 0x4, R14 ;  /* 0x00000004090e7825 */ /* 0x001fca00078e020e */
[----:B------:R-:W3:Y:S04]  /*03f0*/  LDG.E.CONSTANT R27, desc[UR4][R14.64] ;  /* 0x000000040e1b7981 */ /* 0x000ee8000c1e9900 */
[----:B------:R-:W4:Y:S01]  /*0400*/  LDG.E.CONSTANT R29, desc[UR4][R14.64+0x4] ;  /* 0x000004040e1d7981 */ /* 0x000f22000c1e9900 */
[----:B-1----:R-:W-:-:S03]  /*0410*/  IMAD.WIDE R10, R9, 0x4, R10 ;  /* 0x00000004090a7825 */ /* 0x002fc600078e020a */
[----:B------:R-:W5:Y:S04]  /*0420*/  LDG.E.CONSTANT R17, desc[UR4][R14.64+0x8] ;  /* 0x000008040e117981 */ /* 0x000f68000c1e9900 */
[----:B------:R-:W2:Y:S04]  /*0430*/  LDG.E.CONSTANT R21, desc[UR4][R10.64] ;  /* 0x000000040a157981 */ /* 0x000ea8000c1e9900 */
[----:B------:R-:W5:Y:S04]  /*0440*/  LDG.E.CONSTANT R25, desc[UR4][R10.64+0x4] ;  /* 0x000004040a197981 */ /* 0x000f68000c1e9900 */
[----:B------:R-:W5:Y:S01]  /*0450*/  LDG.E.CONSTANT R19, desc[UR4][R10.64+0x8] ;  /* 0x000008040a137981 */ /* 0x000f62000c1e9900 */
[----:B---3--:R-:W-:-:S05]  /*0460*/  IMAD R27, R27, R0, RZ ;  /* 0x000000001b1b7224 */ /* 0x008fca00078e02ff */
[----:B------:R-:W-:Y:S01]  /*0470*/  IADD3 R20, P1, PT, R4, R27, RZ ;  /* 0x0000001b04147210 */ /* 0x000fe20007f3e0ff */
[----:B----4-:R-:W-:-:S03]  /*0480*/  IMAD R16, R29, R0, RZ ;  /* 0x000000001d107224 */ /* 0x010fc600078e02ff */
[-C--:B------:R-:W-:Y:S02]  /*0490*/  LEA.HI.X.SX32 R27, R27, R7.reuse, 0x1, P1 ;  /* 0x000000071b1b7211 */ /* 0x080fe400008f0eff */
[----:B------:R-:W-:Y:S02]  /*04a0*/  LEA R28, P1, R20, UR6, 0x2 ;  /* 0x00000006141c7c11 */ /* 0x000fe4000f8210ff */
[----:B------:R-:W-:Y:S02]  /*04b0*/  IADD3 R18, P2, PT, R4, R16, RZ ;  /* 0x0000001004127210 */ /* 0x000fe40007f5e0ff */
[----:B------:R-:W-:Y:S01]  /*04c0*/  LEA.HI.X R29, R20, UR7, R27, 0x2, P1 ;  /* 0x00000007141d7c11 */ /* 0x000fe200088f141b */
[----:B--2---:R-:W-:Y:S01]  /*04d0*/  IMAD.WIDE R20, R21, 0x4, R12 ;  /* 0x0000000415147825 */ /* 0x004fe200078e020c */
[----:B------:R-:W-:Y:S02]  /*04e0*/  LEA.HI.X.SX32 R27, R16, R7, 0x1, P2 ;  /* 0x00000007101b7211 */ /* 0x000fe400010f0eff */
[C---:B------:R-:W-:Y:S01]  /*04f0*/  LEA R26, P1, R18.reuse, UR6, 0x2 ;  /* 0x00000006121a7c11 */ /* 0x040fe2000f8210ff */
[----:B------:R5:W2:Y:S03]  /*0500*/  LDG.E.CONSTANT R22, desc[UR4][R28.64] ;  /* 0x000000041c167981 */ /* 0x000aa6000c1e9900 */
[----:B------:R-:W-:Y:S01]  /*0510*/  LEA.HI.X R27, R18, UR7, R27, 0x2, P1 ;  /* 0x00000007121b7c11 */ /* 0x000fe200088f141b */
[----:B------:R-:W2:Y:S01]  /*0520*/  LDG.E.CONSTANT R20, desc[UR4][R20.64] ;  /* 0x0000000414147981 */ /* 0x000ea2000c1e9900 */
[----:B-----5:R-:W-:-:S03]  /*0530*/  IMAD.WIDE R28, R25, 0x4, R12 ;  /* 0x00000004191c7825 */ /* 0x020fc600078e020c */
[----:B------:R-:W3:Y:S04]  /*0540*/  LDG.E.CONSTANT R25, desc[UR4][R26.64] ;  /* 0x000000041a197981 */ /* 0x000ee8000c1e9900 */
[----:B------:R-:W3:Y:S01]  /*0550*/  LDG.E.CONSTANT R24, desc[UR4][R28.64] ;  /* 0x000000041c187981 */ /* 0x000ee2000c1e9900 */
[----:B------:R-:W-:-:S03]  /*0560*/  IMAD R17, R17, R0, RZ ;  /* 0x0000000011117224 */ /* 0x000fc600078e02ff */
[----:B------:R-:W4:Y:S02]  /*0570*/  LDG.E.CONSTANT R21, desc[UR4][R14.64+0xc] ;  /* 0x00000c040e157981 */ /* 0x000f24000c1e9900 */
[----:B------:R-:W-:Y:S02]  /*0580*/  IADD3 R18, P1, PT, R4, R17, RZ ;  /* 0x0000001104127210 */ /* 0x000fe40007f3e0ff */
[----:B------:R-:W5:Y:S02]  /*0590*/  LDG.E.CONSTANT R26, desc[UR4][R14.64+0x10] ;  /* 0x000010040e1a7981 */ /* 0x000f64000c1e9900 */
[----:B------:R-:W-:Y:S02]  /*05a0*/  LEA.HI.X.SX32 R17, R17, R7, 0x1, P1 ;  /* 0x0000000711117211 */ /* 0x000fe400008f0eff */
[C---:B------:R-:W-:Y:S01]  /*05b0*/  LEA R16, P1, R18.reuse, UR6, 0x2 ;  /* 0x0000000612107c11 */ /* 0x040fe2000f8210ff */
[----:B------:R-:W5:Y:S03]  /*05c0*/  LDG.E.CONSTANT R27, desc[UR4][R14.64+0x14] ;  /* 0x000014040e1b7981 */ /* 0x000f66000c1e9900 */
[----:B------:R-:W-:Y:S01]  /*05d0*/  LEA.HI.X R17, R18, UR7, R17, 0x2, P1 ;  /* 0x0000000712117c11 */ /* 0x000fe200088f1411 */
[----:B------:R-:W-:Y:S01]  /*05e0*/  IMAD.WIDE R18, R19, 0x4, R12 ;  /* 0x0000000413127825 */ /* 0x000fe200078e020c */
[----:B------:R-:W5:Y:S04]  /*05f0*/  LDG.E.CONSTANT R29, desc[UR4][R10.64+0xc] ;  /* 0x00000c040a1d7981 */ /* 0x000f68000c1e9900 */
[----:B------:R0:W5:Y:S04]  /*0600*/  LDG.E.CONSTANT R16, desc[UR4][R16.64] ;  /* 0x0000000410107981 */ /* 0x000168000c1e9900 */
[----:B------:R-:W5:Y:S04]  /*0610*/  LDG.E.CONSTANT R19, desc[UR4][R18.64] ;  /* 0x0000000412137981 */ /* 0x000f68000c1e9900 */
[----:B------:R-:W5:Y:S01]  /*0620*/  LDG.E.CONSTANT R18, desc[UR4][R10.64+0x1c] ;  /* 0x00001c040a127981 */ /* 0x000f62000c1e9900 */
[----:B--2---:R-:W-:-:S03]  /*0630*/  FFMA R20, R22, R20, R23 ;  /* 0x0000001416147223 */ /* 0x004fc60000000017 */
[----:B------:R-:W2:Y:S04]  /*0640*/  LDG.E.CONSTANT R23, desc[UR4][R10.64+0x10] ;  /* 0x000010040a177981 */ /* 0x000ea8000c1e9900 */
[----:B------:R-:W2:Y:S01]  /*0650*/  LDG.E.CONSTANT R22, desc[UR4][R10.64+0x18] ;  /* 0x000018040a167981 */ /* 0x000ea2000c1e9900 */
[----:B---3--:R-:W-:-:S03]  /*0660*/  FFMA R28, R25, R24, R20 ;  /* 0x00000018191c7223 */ /* 0x008fc60000000014 */
[----:B------:R-:W3:Y:S04]  /*0670*/  LDG.E.CONSTANT R25, desc[UR4][R14.64+0x18] ;  /* 0x000018040e197981 */ /* 0x000ee8000c1e9900 */
[----:B------:R-:W3:Y:S04]  /*0680*/  LDG.E.CONSTANT R24, desc[UR4][R14.64+0x1c] ;  /* 0x00001c040e187981 */ /* 0x000ee8000c1e9900 */
[----:B------:R1:W3:Y:S01]  /*0690*/  LDG.E.CONSTANT R20, desc[UR4][R10.64+0x14] ;  /* 0x000014040a147981 */ /* 0x0002e2000c1e9900 */
[----:B----4-:R-:W-:-:S05]  /*06a0*/  IMAD R21, R21, R0, RZ ;  /* 0x0000000015157224 */ /* 0x010fca00078e02ff */
[----:B0-----:R-:W-:Y:S01]  /*06b0*/  IADD3 R17, P1, PT, R4, R21, RZ ;  /* 0x0000001504117210 */ /* 0x001fe20007f3e0ff */
[----:B-----5:R-:W-:Y:S02]  /*06c0*/  IMAD R26, R26, R0, RZ ;  /* 0x000000001a1a7224 */ /* 0x020fe400078e02ff */
[----:B------:R-:W-:Y:S01]  /*06d0*/  FFMA R19, R16, R19, R28 ;  /* 0x0000001310137223 */ /* 0x000fe2000000001c */
[----:B------:R-:W-:Y:S02]  /*06e0*/  LEA.HI.X.SX32 R28, R21, R7, 0x1, P1 ;  /* 0x00000007151c7211 */ /* 0x000fe400008f0eff */
[----:B------:R-:W-:-:S04]  /*06f0*/  LEA R16, P1, R17, UR6, 0x2 ;  /* 0x0000000611107c11 */ /* 0x000fc8000f8210ff */
[----:B------:R-:W-:Y:S02]  /*0700*/  LEA.HI.X R17, R17, UR7, R28, 0x2, P1 ;  /* 0x0000000711117c11 */ /* 0x000fe400088f141c */
[----:B------:R-:W-:Y:S01]  /*0710*/  IADD3 R21, P1, PT, R4, R26, RZ ;  /* 0x0000001a04157210 */ /* 0x000fe20007f3e0ff */
[----:B------:R-:W-:Y:S02]  /*0720*/  IMAD R27, R27, R0, RZ ;  /* 0x000000001b1b7224 */ /* 0x000fe400078e02ff */
[----:B------:R2:W4:Y:S01]  /*0730*/  LDG.E.CONSTANT R28, desc[UR4][R16.64] ;  /* 0x00000004101c7981 */ /* 0x000522000c1e9900 */
[----:B------:R-:W-:Y:S02]  /*0740*/  LEA.HI.X.SX32 R26, R26, R7, 0x1, P1 ;  /* 0x000000071a1a7211 */ /* 0x000fe400008f0eff */
[----:B-1----:R-:W-:-:S04]  /*0750*/  LEA R10, P1, R21, UR6, 0x2 ;  /* 0x00000006150a7c11 */ /* 0x002fc8000f8210ff */
[----:B------:R-:W-:Y:S02]  /*0760*/  LEA.HI.X R11, R21, UR7, R26, 0x2, P1 ;  /* 0x00000007150b7c11 */ /* 0x000fe400088f141a */
[----:B------:R-:W-:-:S04]  /*0770*/  IADD3 R21, P1, PT, R4, R27, RZ ;  /* 0x0000001b04157210 */ /* 0x000fc80007f3e0ff */
[----:B------:R-:W-:Y:S02]  /*0780*/  LEA.HI.X.SX32 R27, R27, R7, 0x1, P1 ;  /* 0x000000071b1b7211 */ /* 0x000fe400008f0eff */
[----:B------:R-:W-:Y:S01]  /*0790*/  LEA R26, P1, R21, UR6, 0x2 ;  /* 0x00000006151a7c11 */ /* 0x000fe2000f8210ff */
[----:B------:R-:W-:Y:S02]  /*07a0*/  IMAD.WIDE R14, R29, 0x4, R12 ;  /* 0x000000041d0e7825 */ /* 0x000fe400078e020c */
[----:B------:R0:W5:Y:S01]  /*07b0*/  LDG.E.CONSTANT R29, desc[UR4][R10.64] ;  /* 0x000000040a1d7981 */ /* 0x000162000c1e9900 */
[----:B------:R-:W-:-:S03]  /*07c0*/  LEA.HI.X R27, R21, UR7, R27, 0x2, P1 ;  /* 0x00000007151b7c11 */ /* 0x000fc600088f141b */
[----:B------:R-:W4:Y:S04]  /*07d0*/  LDG.E.CONSTANT R14, desc[UR4][R14.64] ;  /* 0x000000040e0e7981 */ /* 0x000f28000c1e9900 */
[----:B------:R-:W5:Y:S01]  /*07e0*/  LDG.E.CONSTANT R26, desc[UR4][R26.64] ;  /* 0x000000041a1a7981 */ /* 0x000f62000c1e9900 */
[----:B--2---:R-:W-:-:S06]  /*07f0*/  IMAD.WIDE R16, R23, 0x4, R12 ;  /* 0x0000000417107825 */ /* 0x004fcc00078e020c */
[----:B------:R1:W5:Y:S01]  /*0800*/  LDG.E.CONSTANT R16, desc[UR4][R16.64] ;  /* 0x0000000410107981 */ /* 0x000362000c1e9900 */
[----:B---3--:R-:W-:-:S05]  /*0810*/  IMAD R25, R25, R0, RZ ;  /* 0x0000000019197224 */ /* 0x008fca00078e02ff */
[----:B0-----:R-:W-:Y:S01]  /*0820*/  IADD3 R11, P1, PT, R4, R25, RZ ;  /* 0x00000019040b7210 */ /* 0x001fe20007f3e0ff */
[----:B-1----:R-:W-:Y:S02]  /*0830*/  IMAD R17, R24, R0, RZ ;  /* 0x0000000018117224 */ /* 0x002fe400078e02ff */
[----:B------:R-:W-:Y:S01]  /*0840*/  IMAD.WIDE R20, R20, 0x4, R12 ;  /* 0x0000000414147825 */ /* 0x000fe200078e020c */
[----:B------:R-:W-:Y:S02]  /*0850*/  LEA.HI.X.SX32 R24, R25, R7, 0x1, P1 ;  /* 0x0000000719187211 */ /* 0x000fe400008f0eff */
[C---:B------:R-:W-:Y:S02]  /*0860*/  LEA R10, P1, R11.reuse, UR6, 0x2 ;  /* 0x000000060b0a7c11 */ /* 0x040fe4000f8210ff */
[----:B------:R-:W-:Y:S01]  /*0870*/  IADD3 R23, P2, PT, R4, R17, RZ ;  /* 0x0000001104177210 */ /* 0x000fe20007f5e0ff */
[----:B------:R0:W2:Y:S01]  /*0880*/  LDG.E.CONSTANT R15, desc[UR4][R20.64] ;  /* 0x00000004140f7981 */ /* 0x0000a2000c1e9900 */
[----:B------:R-:W-:Y:S01]  /*0890*/  LEA.HI.X R11, R11, UR7, R24, 0x2, P1 ;  /* 0x000000070b0b7c11 */ /* 0x000fe200088f1418 */
[----:B------:R-:W-:-:S04]  /*08a0*/  IMAD.WIDE R24, R22, 0x4, R12 ;  /* 0x0000000416187825 */ /* 0x000fc800078e020c */
[----:B------:R-:W3:Y:S01]  /*08b0*/  LDG.E.CONSTANT R10, desc[UR4][R10.64] ;  /* 0x000000040a0a7981 */ /* 0x000ee2000c1e9900 */
[----:B0-----:R-:W-:Y:S01]  /*08c0*/  IMAD.WIDE R20, R18, 0x4, R12 ;  /* 0x0000000412147825 */ /* 0x001fe200078e020c */
[----:B------:R-:W-:Y:S02]  /*08d0*/  LEA.HI.X.SX32 R18, R17, R7, 0x1, P2 ;  /* 0x0000000711127211 */ /* 0x000fe400010f0eff */
[----:B------:R-:W3:Y:S01]  /*08e0*/  LDG.E.CONSTANT R24, desc[UR4][R24.64] ;  /* 0x0000000418187981 */ /* 0x000ee2000c1e9900 */
[----:B------:R-:W-:-:S03]  /*08f0*/  LEA R12, P1, R23, UR6, 0x2 ;  /* 0x00000006170c7c11 */ /* 0x000fc6000f8210ff */
[----:B------:R-:W3:Y:S01]  /*0900*/  LDG.E.CONSTANT R20, desc[UR4][R20.64] ;  /* 0x0000000414147981 */ /* 0x000ee2000c1e9900 */
[----:B------:R-:W-:-:S05]  /*0910*/  LEA.HI.X R13, R23, UR7, R18, 0x2, P1 ;  /* 0x00000007170d7c11 */ /* 0x000fca00088f1412 */
[----:B------:R-:W3:Y:S01]  /*0920*/  LDG.E.CONSTANT R12, desc[UR4][R12.64] ;  /* 0x000000040c0c7981 */ /* 0x000ee2000c1e9900 */
[----:B------:R-:W-:-:S05]  /*0930*/  VIADD R5, R5, 0x8 ;  /* 0x0000000805057836 */ /* 0x000fca0000000000 */
[----:B------:R-:W-:Y:S01]  /*0940*/  ISETP.NE.AND P1, PT, R5, RZ, PT ;  /* 0x000000ff0500720c */ /* 0x000fe20003f25270 */
[----:B----4-:R-:W-:Y:S01]  /*0950*/  FFMA R14, R28, R14, R19 ;  /* 0x0000000e1c0e7223 */ /* 0x010fe20000000013 */
[----:B------:R-:W-:-:S03]  /*0960*/  VIADD R9, R9, 0x8 ;  /* 0x0000000809097836 */ /* 0x000fc60000000000 */
[----:B-----5:R-:W-:-:S04]  /*0970*/  FFMA R29, R29, R16, R14 ;  /* 0x000000101d1d7223 */ /* 0x020fc8000000000e */
[----:B--2---:R-:W-:-:S04]  /*0980*/  FFMA R15, R26, R15, R29 ;  /* 0x0000000f1a0f7223 */ /* 0x004fc8000000001d */
[----:B---3--:R-:W-:-:S04]  /*0990*/  FFMA R15, R10, R24, R15 ;  /* 0x000000180a0f7223 */ /* 0x008fc8000000000f */
[----:B------:R-:W-:Y:S01]  /*09a0*/  FFMA R23, R12, R20, R15 ;  /* 0x000000140c177223 */ /* 0x000fe2000000000f */
[----:B------:R-:W-:Y:S06]  /*09b0*/  @P1 BRA `(.L_x_9) ;  /* 0xfffffff8007c1947 */ /* 0x000fec000383ffff */
.L_x_8:
[----:B------:R-:W-:Y:S05]  /*09c0*/  BSYNC.RECONVERGENT B1 ;  /* 0x0000000000017941 */ /* 0x000fea0003800200 */
.L_x_7:
[----:B------:R-:W-:Y:S05]  /*09d0*/  @!P0 BRA `(.L_x_6) ;  /* 0x0000000400c88947 */ /* 0x000fea0003800000 */
[----:B------:R-:W-:Y:S01]  /*09e0*/  ISETP.GE.U32.AND P1, PT, R6, 0x4, PT ;  /* 0x000000040600780c */ /* 0x000fe20003f26070 */
[----:B------:R-:W-:Y:S01]  /*09f0*/  BSSY.RECONVERGENT B1, `(.L_x_10) ;  /* 0x0000038000017945 */ /* 0x000fe20003800200 */
[----:B------:R-:W-:-:S04]  /*0a00*/  LOP3.LUT R9, R2, 0x3, RZ, 0xc0, !PT ;  /* 0x0000000302097812 */ /* 0x000fc800078ec0ff */
[----:B------:R-:W-:-:S07]  /*0a10*/  ISETP.NE.AND P0, PT, R9, RZ, PT ;  /* 0x000000ff0900720c */ /* 0x000fce0003f05270 */
[----:B------:R-:W-:Y:S06]  /*0a20*/  @!P1 BRA `(.L_x_11) ;  /* 0x0000000000d09947 */ /* 0x000fec0003800000 */
[----:B------:R-:W0:Y:S01]  /*0a30*/  LDC.64 R12, c[0x0][0x3a0] ;  /* 0x0000e800ff0c7b82 */ /* 0x000e220000000a00 */
[----:B-----5:R-:W-:Y:S01]  /*0a40*/  IMAD.IADD R5, R3, 0x1, R8 ;  /* 0x0000000103057824 */ /* 0x020fe200078e0208 */
[----:B------:R-:W1:Y:S06]  /*0a50*/  LDCU.64 UR8, c[0x0][0x390] ;  /* 0x00007200ff0877ac */ /* 0x000e6c0008000a00 */
[----:B------:R-:W2:Y:S08]  /*0a60*/  LDC.64 R14, c[0x0][0x398] ;  /* 0x0000e600ff0e7b82 */ /* 0x000eb00000000a00 */
[----:B------:R-:W3:Y:S01]  /*0a70*/  LDC.64 R10, c[0x0][0x388] ;  /* 0x0000e200ff0a7b82 */ /* 0x000ee20000000a00 */
[----:B0-----:R-:W-:-:S05]  /*0a80*/  IMAD.WIDE R12, R5, 0x4, R12 ;  /* 0x00000004050c7825 */ /* 0x001fca00078e020c */
[----:B------:R-:W4:Y:S04]  /*0a90*/  LDG.E.CONSTANT R21, desc[UR4][R12.64] ;  /* 0x000000040c157981 */ /* 0x000f28000c1e9900 */
[----:B------:R-:W3:Y:S01]  /*0aa0*/  LDG.E.CONSTANT R6, desc[UR4][R12.64+0x4] ;  /* 0x000004040c067981 */ /* 0x000ee2000c1e9900 */
[----:B--2---:R-:W-:-:S03]  /*0ab0*/  IMAD.WIDE R14, R5, 0x4, R14 ;  /* 0x00000004050e7825 */ /* 0x004fc600078e020e */
[----:B------:R-:W2:Y:S04]  /*0ac0*/  LDG.E.CONSTANT R29, desc[UR4][R12.64+0x8] ;  /* 0x000008040c1d7981 */ /* 0x000ea8000c1e9900 */
[----:B------:R0:W2:Y:S04]  /*0ad0*/  LDG.E.CONSTANT R27, desc[UR4][R12.64+0xc] ;  /* 0x00000c040c1b7981 */ /* 0x0000a8000c1e9900 */
[----:B------:R-:W2:Y:S04]  /*0ae0*/  LDG.E.CONSTANT R25, desc[UR4][R14.64] ;  /* 0x000000040e197981 */ /* 0x000ea8000c1e9900 */
[----:B------:R-:W2:Y:S04]  /*0af0*/  LDG.E.CONSTANT R17, desc[UR4][R14.64+0x4] ;  /* 0x000004040e117981 */ /* 0x000ea8000c1e9900 */
[----:B------:R-:W2:Y:S04]  /*0b00*/  LDG.E.CONSTANT R19, desc[UR4][R14.64+0x8] ;  /* 0x000008040e137981 */ /* 0x000ea8000c1e9900 */
[----:B------:R0:W2:Y:S01]  /*0b10*/  LDG.E.CONSTANT R5, desc[UR4][R14.64+0xc] ;  /* 0x00000c040e057981 */ /* 0x0000a2000c1e9900 */
[----:B----4-:R-:W-:-:S02]  /*0b20*/  IMAD R21, R21, R0, RZ ;  /* 0x0000000015157224 */ /* 0x010fc400078e02ff */
[----:B---3--:R-:W-:-:S03]  /*0b30*/  IMAD R6, R6, R0, RZ ;  /* 0x0000000006067224 */ /* 0x008fc600078e02ff */
[C---:B------:R-:W-:Y:S02]  /*0b40*/  IADD3 R18, P2, PT, R4.reuse, R21, RZ ;  /* 0x0000001504127210 */ /* 0x040fe40007f5e0ff */
[----:B------:R-:W-:Y:S02]  /*0b50*/  IADD3 R16, P1, PT, R4, R6, RZ ;  /* 0x0000000604107210 */ /* 0x000fe40007f3e0ff */
[-C--:B------:R-:W-:Y:S01]  /*0b60*/  LEA.HI.X.SX32 R22, R21, R7.reuse, 0x1, P2 ;  /* 0x0000000715167211 */ /* 0x080fe200010f0eff */
[----:B--2---:R-:W-:Y:S01]  /*0b70*/  IMAD R29, R29, R0, RZ ;  /* 0x000000001d1d7224 */ /* 0x004fe200078e02ff */
[----:B------:R-:W-:Y:S02]  /*0b80*/  LEA.HI.X.SX32 R21, R6, R7, 0x1, P1 ;  /* 0x0000000706157211 */ /* 0x000fe400008f0eff */
[----:B-1----:R-:W-:Y:S02]  /*0b90*/  LEA R20, P1, R16, UR8, 0x2 ;  /* 0x0000000810147c11 */ /* 0x002fe4000f8210ff */
[----:B0-----:R-:W-:-:S02]  /*0ba0*/  LEA R12, P2, R18, UR8, 0x2 ;  /* 0x00000008120c7c11 */ /* 0x001fc4000f8410ff */
[----:B------:R-:W-:Y:S01]  /*0bb0*/  LEA.HI.X R21, R16, UR9, R21, 0x2, P1 ;  /* 0x0000000910157c11 */ /* 0x000fe200088f1415 */
[----:B------:R-:W-:Y:S01]  /*0bc0*/  IMAD R27, R27, R0, RZ ;  /* 0x000000001b1b7224 */ /* 0x000fe200078e02ff */
[----:B------:R-:W-:Y:S01]  /*0bd0*/  IADD3 R15, P1, PT, R4, R29, RZ ;  /* 0x0000001d040f7210 */ /* 0x000fe20007f3e0ff */
[----:B------:R-:W-:Y:S01]  /*0be0*/  IMAD.WIDE R24, R25, 0x4, R10 ;  /* 0x0000000419187825 */ /* 0x000fe200078e020a */
[----:B------:R-:W-:Y:S01]  /*0bf0*/  LEA.HI.X R13, R18, UR9, R22, 0x2, P2 ;  /* 0x00000009120d7c11 */ /* 0x000fe200090f1416 */
[----:B------:R-:W2:Y:S01]  /*0c00*/  LDG.E.CONSTANT R20, desc[UR4][R20.64] ;  /* 0x0000000414147981 */ /* 0x000ea2000c1e9900 */
[----:B------:R-:W-:Y:S01]  /*0c10*/  LEA.HI.X.SX32 R26, R29, R7, 0x1, P1 ;  /* 0x000000071d1a7211 */ /* 0x000fe200008f0eff */
[--C-:B------:R-:W-:Y:S01]  /*0c20*/  IMAD.WIDE R16, R17, 0x4, R10.reuse ;  /* 0x0000000411107825 */ /* 0x100fe200078e020a */
[----:B------:R-:W-:Y:S01]  /*0c30*/  LEA R14, P1, R15, UR8, 0x2 ;  /* 0x000000080f0e7c11 */ /* 0x000fe2000f8210ff */
[----:B------:R0:W3:Y:S01]  /*0c40*/  LDG.E.CONSTANT R6, desc[UR4][R12.64] ;  /* 0x000000040c067981 */ /* 0x0000e2000c1e9900 */
[----:B------:R-:W-:Y:S01]  /*0c50*/  IADD3 R22, P2, PT, R4, R27, RZ ;  /* 0x0000001b04167210 */ /* 0x000fe20007f5e0ff */
[----:B------:R-:W-:Y:S01]  /*0c60*/  IMAD.WIDE R18, R19, 0x4, R10 ;  /* 0x0000000413127825 */ /* 0x000fe200078e020a */
[----:B------:R-:W-:Y:S01]  /*0c70*/  LEA.HI.X R15, R15, UR9, R26, 0x2, P1 ;  /* 0x000000090f0f7c11 */ /* 0x000fe200088f141a */
[----:B------:R-:W3:Y:S01]  /*0c80*/  LDG.E.CONSTANT R24, desc[UR4][R24.64] ;  /* 0x0000000418187981 */ /* 0x000ee2000c1e9900 */
[----:B------:R-:W-:Y:S01]  /*0c90*/  LEA.HI.X.SX32 R27, R27, R7, 0x1, P2 ;  /* 0x000000071b1b7211 */ /* 0x000fe200010f0eff */
[----:B------:R-:W-:-:S02]  /*0ca0*/  IMAD.WIDE R10, R5, 0x4, R10 ;  /* 0x00000004050a7825 */ /* 0x000fc400078e020a */
[----:B------:R-:W2:Y:S01]  /*0cb0*/  LDG.E.CONSTANT R17, desc[UR4][R16.64] ;  /* 0x0000000410117981 */ /* 0x000ea2000c1e9900 */
[----:B0-----:R-:W-:-:S03]  /*0cc0*/  LEA R12, P1, R22, UR8, 0x2 ;  /* 0x00000008160c7c11 */ /* 0x001fc6000f8210ff */
[----:B------:R-:W4:Y:S01]  /*0cd0*/  LDG.E.CONSTANT R18, desc[UR4][R18.64] ;  /* 0x0000000412127981 */ /* 0x000f22000c1e9900 */
[----:B------:R-:W-:-:S03]  /*0ce0*/  LEA.HI.X R13, R22, UR9, R27, 0x2, P1 ;  /* 0x00000009160d7c11 */ /* 0x000fc600088f141b */
[----:B------:R-:W4:Y:S04]  /*0cf0*/  LDG.E.CONSTANT R15, desc[UR4][R14.64] ;  /* 0x000000040e0f7981 */ /* 0x000f28000c1e9900 */
[----:B------:R-:W4:Y:S04]  /*0d00*/  LDG.E.CONSTANT R10, desc[UR4][R10.64] ;  /* 0x000000040a0a7981 */ /* 0x000f28000c1e9900 */
[----:B------:R-:W4:Y:S01]  /*0d10*/  LDG.E.CONSTANT R13, desc[UR4][R12.64] ;  /* 0x000000040c0d7981 */ /* 0x000f22000c1e9900 */
[----:B------:R-:W-:Y:S02]  /*0d20*/  VIADD R8, R8, 0x4 ;  /* 0x0000000408087836 */ /* 0x000fe40000000000 */
[----:B---3--:R-:W-:-:S04]  /*0d30*/  FFMA R23, R6, R24, R23 ;  /* 0x0000001806177223 */ /* 0x008fc80000000017 */
[----:B--2---:R-:W-:-:S04]  /*0d40*/  FFMA R20, R20, R17, R23 ;  /* 0x0000001114147223 */ /* 0x004fc80000000017 */
[----:B----4-:R-:W-:-:S04]  /*0d50*/  FFMA R20, R15, R18, R20 ;  /* 0x000000120f147223 */ /* 0x010fc80000000014 */
[----:B------:R-:W-:-:S07]  /*0d60*/  FFMA R23, R13, R10, R20 ;  /* 0x0000000a0d177223 */ /* 0x000fce0000000014 */
.L_x_11:
[----:B------:R-:W-:Y:S05]  /*0d70*/  BSYNC.RECONVERGENT B1 ;  /* 0x0000000000017941 */ /* 0x000fea0003800200 */
.L_x_10:
[----:B------:R-:W-:Y:S05]  /*0d80*/  @!P0 BRA `(.L_x_6) ;  /* 0x0000000000dc8947 */ /* 0x000fea0003800000 */
[----:B------:R-:W-:Y:S01]  /*0d90*/  ISETP.NE.AND P1, PT, R9, 0x1, PT ;  /* 0x000000010900780c */ /* 0x000fe20003f25270 */
[----:B------:R-:W-:Y:S01]  /*0da0*/  BSSY.RECONVERGENT B1, `(.L_x_12) ;  /* 0x0000022000017945 */ /* 0x000fe20003800200 */
[----:B------:R-:W-:-:S04]  /*0db0*/  LOP3.LUT R2, R2, 0x1, RZ, 0xc0, !PT ;  /* 0x0000000102027812 */ /* 0x000fc800078ec0ff */
[----:B------:R-:W-:-:S07]  /*0dc0*/  ISETP.NE.U32.AND P0, PT, R2, 0x1, PT ;  /* 0x000000010200780c */ /* 0x000fce0003f05070 */
[----:B------:R-:W-:Y:S06]  /*0dd0*/  @!P1 BRA `(.L_x_13) ;  /* 0x0000000000789947 */ /* 0x000fec0003800000 */
[----:B------:R-:W0:Y:S01]  /*0de0*/  LDC.64 R12, c[0x0][0x3a0] ;  /* 0x0000e800ff0c7b82 */ /* 0x000e220000000a00 */
[----:B-----5:R-:W-:Y:S01]  /*0df0*/  IMAD.IADD R17, R3, 0x1, R8 ;  /* 0x0000000103117824 */ /* 0x020fe200078e0208 */
[----:B------:R-:W1:Y:S06]  /*0e00*/  LDCU.64 UR8, c[0x0][0x390] ;  /* 0x00007200ff0877ac */ /* 0x000e6c0008000a00 */
[----:B------:R-:W2:Y:S01]  /*0e10*/  LDC.64 R10, c[0x0][0x398] ;  /* 0x0000e600ff0a7b82 */ /* 0x000ea20000000a00 */
[----:B0-----:R-:W-:-:S05]  /*0e20*/  IMAD.WIDE R14, R17, 0x4, R12 ;  /* 0x00000004110e7825 */ /* 0x001fca00078e020c */
[----:B------:R-:W3:Y:S04]  /*0e30*/  LDG.E.CONSTANT R9, desc[UR4][R14.64] ;  /* 0x000000040e097981 */ /* 0x000ee8000c1e9900 */
[----:B------:R-:W4:Y:S01]  /*0e40*/  LDG.E.CONSTANT R13, desc[UR4][R14.64+0x4] ;  /* 0x000004040e0d7981 */ /* 0x000f22000c1e9900 */
[----:B--2---:R-:W-:Y:S02]  /*0e50*/  IMAD.WIDE R16, R17, 0x4, R10 ;  /* 0x0000000411107825 */ /* 0x004fe400078e020a */
[----:B------:R-:W0:Y:S03]  /*0e60*/  LDC.64 R10, c[0x0][0x388] ;  /* 0x0000e200ff0a7b82 */ /* 0x000e260000000a00 */
[----:B------:R-:W0:Y:S04]  /*0e70*/  LDG.E.CONSTANT R5, desc[UR4][R16.64] ;  /* 0x0000000410057981 */ /* 0x000e28000c1e9900 */
[----:B------:R-:W2:Y:S01]  /*0e80*/  LDG.E.CONSTANT R19, desc[UR4][R16.64+0x4] ;  /* 0x0000040410137981 */ /* 0x000ea2000c1e9900 */
[----:B---3--:R-:W-:-:S02]  /*0e90*/  IMAD R9, R9, R0, RZ ;  /* 0x0000000009097224 */ /* 0x008fc400078e02ff */
[----:B----4-:R-:W-:-:S03]  /*0ea0*/  IMAD R6, R13, R0, RZ ;  /* 0x000000000d067224 */ /* 0x010fc600078e02ff */
[----:B------:R-:W-:-:S04]  /*0eb0*/  IADD3 R2, P1, PT, R4, R9, RZ ;  /* 0x0000000904027210 */ /* 0x000fc80007f3e0ff */
[-C--:B------:R-:W-:Y:S01]  /*0ec0*/  LEA.HI.X.SX32 R9, R9, R7.reuse, 0x1, P1 ;  /* 0x0000000709097211 */ /* 0x080fe200008f0eff */
[----:B0-----:R-:W-:Y:S01]  /*0ed0*/  IMAD.WIDE R14, R5, 0x4, R10 ;  /* 0x00000004050e7825 */ /* 0x001fe200078e020a */
[----:B-1----:R-:W-:Y:S02]  /*0ee0*/  LEA R12, P1, R2, UR8, 0x2 ;  /* 0x00000008020c7c11 */ /* 0x002fe4000f8210ff */
[----:B------:R-:W-:Y:S02]  /*0ef0*/  IADD3 R18, P2, PT, R4, R6, RZ ;  /* 0x0000000604127210 */ /* 0x000fe40007f5e0ff */
[----:B------:R-:W-:Y:S01]  /*0f00*/  LEA.HI.X R13, R2, UR9, R9, 0x2, P1 ;  /* 0x00000009020d7c11 */ /* 0x000fe200088f1409 */
[----:B--2---:R-:W-:Y:S01]  /*0f10*/  IMAD.WIDE R10, R19, 0x4, R10 ;  /* 0x00000004130a7825 */ /* 0x004fe200078e020a */
[----:B------:R-:W-:Y:S01]  /*0f20*/  LEA.HI.X.SX32 R5, R6, R7, 0x1, P2 ;  /* 0x0000000706057211 */ /* 0x000fe200010f0eff */
[----:B------:R-:W2:Y:S01]  /*0f30*/  LDG.E.CONSTANT R14, desc[UR4][R14.64] ;  /* 0x000000040e0e7981 */ /* 0x000ea2000c1e9900 */
[----:B------:R-:W-:-:S03]  /*0f40*/  LEA R16, P1, R18, UR8, 0x2 ;  /* 0x0000000812107c11 */ /* 0x000fc6000f8210ff */
[----:B------:R-:W2:Y:S01]  /*0f50*/  LDG.E.CONSTANT R12, desc[UR4][R12.64] ;  /* 0x000000040c0c7981 */ /* 0x000ea2000c1e9900 */
[----:B------:R-:W-:-:S03]  /*0f60*/  LEA.HI.X R17, R18, UR9, R5, 0x2, P1 ;  /* 0x0000000912117c11 */ /* 0x000fc600088f1405 */
[----:B------:R-:W3:Y:S04]  /*0f70*/  LDG.E.CONSTANT R10, desc[UR4][R10.64] ;  /* 0x000000040a0a7981 */ /* 0x000ee8000c1e9900 */
[----:B------:R-:W3:Y:S01]  /*0f80*/  LDG.E.CONSTANT R16, desc[UR4][R16.64] ;  /* 0x0000000410107981 */ /* 0x000ee2000c1e9900 */
[----:B------:R-:W-:Y:S02]  /*0f90*/  VIADD R8, R8, 0x2 ;  /* 0x0000000208087836 */ /* 0x000fe40000000000 */
[----:B--2---:R-:W-:-:S04]  /*0fa0*/  FFMA R23, R12, R14, R23 ;  /* 0x0000000e0c177223 */ /* 0x004fc80000000017 */
[----:B---3--:R-:W-:-:S07]  /*0fb0*/  FFMA R23, R16, R10, R23 ;  /* 0x0000000a10177223 */ /* 0x008fce0000000017 */
.L_x_13:
[----:B------:R-:W-:Y:S05]  /*0fc0*/  BSYNC.RECONVERGENT B1 ;  /* 0x0000000000017941 */ /* 0x000fea0003800200 */
.L_x_12:
[----:B------:R-:W-:Y:S05]  /*0fd0*/  @P0 BRA `(.L_x_6) ;  /* 0x0000000000480947 */ /* 0x000fea0003800000 */
[----:B------:R-:W0:Y:S01]  /*0fe0*/  LDC.64 R10, c[0x0][0x3a0] ;  /* 0x0000e800ff0a7b82 */ /* 0x000e220000000a00 */
[----:B-----5:R-:W-:Y:S01]  /*0ff0*/  IMAD.IADD R9, R3, 0x1, R8 ;  /* 0x0000000103097824 */ /* 0x020fe200078e0208 */
[----:B------:R-:W1:Y:S06]  /*1000*/  LDCU.64 UR8, c[0x0][0x390] ;  /* 0x00007200ff0877ac */ /* 0x000e6c0008000a00 */
[----:B------:R-:W2:Y:S08]  /*1010*/  LDC.64 R12, c[0x0][0x398] ;  /* 0x0000e600ff0c7b82 */ /* 0x000eb00000000a00 */
[----:B------:R-:W3:Y:S01]  /*1020*/  LDC.64 R14, c[0x0][0x388] ;  /* 0x0000e200ff0e7b82 */ /* 0x000ee20000000a00 */
[----:B0-----:R-:W-:-:S06]  /*1030*/  IMAD.WIDE R10, R9, 0x4, R10 ;  /* 0x00000004090a7825 */ /* 0x001fcc00078e020a */
[----:B------:R-:W4:Y:S01]  /*1040*/  LDG.E.CONSTANT R11, desc[UR4][R10.64] ;  /* 0x000000040a0b7981 */ /* 0x000f22000c1e9900 */
[----:B--2---:R-:W-:-:S06]  /*1050*/  IMAD.WIDE R8, R9, 0x4, R12 ;  /* 0x0000000409087825 */ /* 0x004fcc00078e020c */
[----:B------:R-:W3:Y:S01]  /*1060*/  LDG.E.CONSTANT R9, desc[UR4][R8.64] ;  /* 0x0000000408097981 */ /* 0x000ee2000c1e9900 */
[----:B----4-:R-:W-:-:S05]  /*1070*/  IMAD R2, R11, R0, RZ ;  /* 0x000000000b027224 */ /* 0x010fca00078e02ff */
[----:B------:R-:W-:-:S04]  /*1080*/  IADD3 R5, P0, PT, R4, R2, RZ ;  /* 0x0000000204057210 */ /* 0x000fc80007f1e0ff */
[----:B------:R-:W-:Y:S01]  /*1090*/  LEA.HI.X.SX32 R2, R2, R7, 0x1, P0 ;  /* 0x0000000702027211 */ /* 0x000fe200000f0eff */
[----:B---3--:R-:W-:Y:S01]  /*10a0*/  IMAD.WIDE R6, R9, 0x4, R14 ;  /* 0x0000000409067825 */ /* 0x008fe200078e020e */
[----:B-1----:R-:W-:-:S04]  /*10b0*/  LEA R12, P0, R5, UR8, 0x2 ;  /* 0x00000008050c7c11 */ /* 0x002fc8000f8010ff */
[----:B------:R-:W-:Y:S01]  /*10c0*/  LEA.HI.X R13, R5, UR9, R2, 0x2, P0 ;  /* 0x00000009050d7c11 */ /* 0x000fe200080f1402 */
[----:B------:R-:W2:Y:S04]  /*10d0*/  LDG.E.CONSTANT R6, desc[UR4][R6.64] ;  /* 0x0000000406067981 */ /* 0x000ea8000c1e9900 */
[----:B------:R-:W2:Y:S02]  /*10e0*/  LDG.E.CONSTANT R12, desc[UR4][R12.64] ;  /* 0x000000040c0c7981 */ /* 0x000ea4000c1e9900 */
[----:B--2---:R-:W-:-:S07]  /*10f0*/  FFMA R23, R12, R6, R23 ;  /* 0x000000060c177223 */ /* 0x004fce0000000017 */
.L_x_6:
[----:B------:R-:W-:Y:S05]  /*1100*/  BSYNC.RECONVERGENT B0 ;  /* 0x0000000000007941 */ /* 0x000fea0003800200 */
.L_x_5:
[----:B------:R-:W0:Y:S01]  /*1110*/  LDC.64 R6, c[0x0][0x3a8] ;  /* 0x0000ea00ff067b82 */ /* 0x000e220000000a00 */
[----:B------:R-:W1:Y:S01]  /*1120*/  LDCU.64 UR8, c[0x0][0x3c0] ;  /* 0x00007800ff0877ac */ /* 0x000e620008000a00 */
[----:B0----5:R-:W-:-:S06]  /*1130*/  IMAD.WIDE R2, R3, 0x4, R6 ;  /* 0x0000000403027825 */ /* 0x021fcc00078e0206 */
[----:B------:R-:W2:Y:S01]  /*1140*/  LDG.E.CONSTANT R3, desc[UR4][R2.64] ;  /* 0x0000000402037981 */ /* 0x000ea2000c1e9900 */
[----:B------:R-:W-:Y:S01]  /*1150*/  SHF.R.S32.HI R6, RZ, 0x1f, R4 ;  /* 0x0000001fff067819 */ /* 0x000fe20000011404 */
[----:B--2---:R-:W-:-:S05]  /*1160*/  IMAD R5, R3, R0, RZ ;  /* 0x0000000003057224 */ /* 0x004fca00078e02ff */
[----:B------:R-:W-:-:S04]  /*1170*/  IADD3 R0, P0, PT, R4, R5, RZ ;  /* 0x0000000504007210 */ /* 0x000fc80007f1e0ff */
[----:B------:R-:W-:Y:S02]  /*1180*/  LEA.HI.X.SX32 R5, R5, R6, 0x1, P0 ;  /* 0x0000000605057211 */ /* 0x000fe400000f0eff */
[----:B-1----:R-:W-:-:S04]  /*1190*/  LEA R4, P0, R0, UR8, 0x2 ;  /* 0x0000000800047c11 */ /* 0x002fc8000f8010ff */
[----:B------:R-:W-:-:S05]  /*11a0*/  LEA.HI.X R5, R0, UR9, R5, 0x2, P0 ;  /* 0x0000000900057c11 */ /* 0x000fca00080f1405 */
[----:B------:R-:W-:Y:S01]  /*11b0*/  STG.E desc[UR4][R4.64], R23 ;  /* 0x0000001704007986 */ /* 0x000fe2000c101904 */
[----:B------:R-:W-:Y:S05]  /*11c0*/  EXIT ;  /* 0x000000000000794d */ /* 0x000fea0003800000 */
.L_x_14:
        /* <DEDUP_REMOVED lines=11> */
.L_x_16:


//--------------------- .nv.shared.reserved.0     --------------------------
	.section	.nv.shared.reserved.0,"aw",@nobits
	.weak		__nv_reservedSMEM_offset_0_alias
	.size		__nv_reservedSMEM_offset_0_alias, 0, 64
	.other		__nv_reservedSMEM_offset_0_alias,@"STO_CUDA_RESERVED_SHARED STV_DEFAULT"
__nv_reservedSMEM_offset_0_alias:
	.zero		0
	.zero		64


//--------------------- .nv.constant0._Z27kbev_pool_v2_threadm_atoaddiiiPKfS0_PKiS2_S2_S2_S2_Pf --------------------------
	.section	.nv.constant0._Z27kbev_pool_v2_threadm_atoaddiiiPKfS0_PKiS2_S2_S2_S2_Pf,"a",@progbits
	.sectionflags	@""
	.align	4
.nv.constant0._Z27kbev_pool_v2_threadm_atoaddiiiPKfS0_PKiS2_S2_S2_S2_Pf:
	.zero		976


//--------------------- .nv.constant0._Z12kbev_pool_v2iiPKfS0_PKiS2_S2_S2_S2_Pf --------------------------
	.section	.nv.constant0._Z12kbev_pool_v2iiPKfS0_PKiS2_S2_S2_S2_Pf,"a",@progbits
	.sectionflags	@""
	.align	4
.nv.constant0._Z12kbev_pool_v2iiPKfS0_PKiS2_S2_S2_S2_Pf:
	.zero		968


//--------------------- SYMBOLS --------------------------

	.type		.nv.reservedSmem.offset0,@object
	.size		.nv.reservedSmem.offset0,0x4
